//
// Generated by NVIDIA NVVM Compiler
//
// Compiler Build ID: CL-36424714
// Cuda compilation tools, release 13.0, V13.0.88
// Based on NVVM 20.0.0
//

.version 9.0
.target sm_100
.address_size 64

	// .globl	_Z18calculate_clustersiiiPfS_PiS0_

.visible .entry _Z18calculate_clustersiiiPfS_PiS0_(
	.param .u32 _Z18calculate_clustersiiiPfS_PiS0__param_0,
	.param .u32 _Z18calculate_clustersiiiPfS_PiS0__param_1,
	.param .u32 _Z18calculate_clustersiiiPfS_PiS0__param_2,
	.param .u64 .ptr .align 1 _Z18calculate_clustersiiiPfS_PiS0__param_3,
	.param .u64 .ptr .align 1 _Z18calculate_clustersiiiPfS_PiS0__param_4,
	.param .u64 .ptr .align 1 _Z18calculate_clustersiiiPfS_PiS0__param_5,
	.param .u64 .ptr .align 1 _Z18calculate_clustersiiiPfS_PiS0__param_6
)
{
	.reg .pred 	%p<27>;
	.reg .b32 	%r<86>;
	.reg .b32 	%f<49>;
	.reg .b64 	%rd<88>;

	ld.param.u32 	%r38, [_Z18calculate_clustersiiiPfS_PiS0__param_0];
	ld.param.u32 	%r39, [_Z18calculate_clustersiiiPfS_PiS0__param_1];
	ld.param.u32 	%r40, [_Z18calculate_clustersiiiPfS_PiS0__param_2];
	ld.param.u64 	%rd12, [_Z18calculate_clustersiiiPfS_PiS0__param_3];
	ld.param.u64 	%rd10, [_Z18calculate_clustersiiiPfS_PiS0__param_4];
	ld.param.u64 	%rd13, [_Z18calculate_clustersiiiPfS_PiS0__param_5];
	ld.param.u64 	%rd11, [_Z18calculate_clustersiiiPfS_PiS0__param_6];
	cvta.to.global.u64 	%rd1, %rd12;
	cvta.to.global.u64 	%rd2, %rd13;
	mov.u32 	%r41, %tid.x;
	mov.u32 	%r42, %ntid.x;
	mov.u32 	%r43, %ctaid.x;
	mad.lo.s32 	%r1, %r42, %r43, %r41;
	cvt.u64.u32 	%rd14, %r1;
	mul.lo.s32 	%r44, %r40, %r39;
	cvt.s64.s32 	%rd15, %r44;
	setp.ge.s64 	%p1, %rd14, %rd15;
	@%p1 bra 	$L__BB0_44;
	cvta.to.global.u64 	%rd16, %rd10;
	div.s32 	%r2, %r1, %r39;
	mul.lo.s32 	%r45, %r2, %r39;
	sub.s32 	%r46, %r1, %r45;
	cvt.s64.s32 	%rd3, %r46;
	setp.lt.s32 	%p2, %r38, 1;
	mul.wide.s32 	%rd17, %r2, %r39;
	add.s64 	%rd18, %rd17, %rd3;
	shl.b64 	%rd19, %rd18, 2;
	add.s64 	%rd4, %rd16, %rd19;
	@%p2 bra 	$L__BB0_42;
	and.b32  	%r3, %r38, 7;
	setp.lt.u32 	%p3, %r38, 8;
	mov.b32 	%r84, 0;
	@%p3 bra 	$L__BB0_21;
	and.b32  	%r84, %r38, 2147483640;
	neg.s32 	%r82, %r84;
	mul.lo.s32 	%r81, %r39, 7;
	shl.b32 	%r7, %r39, 3;
	mul.lo.s32 	%r80, %r39, 6;
	mul.lo.s32 	%r79, %r39, 5;
	shl.b32 	%r78, %r39, 2;
	mul.lo.s32 	%r77, %r39, 3;
	shl.b32 	%r76, %r39, 1;
	add.s64 	%rd87, %rd2, 16;
	mov.b32 	%r74, 0;
	mov.u32 	%r75, %r39;
$L__BB0_4:
	.pragma "nounroll";
	ld.global.u32 	%r49, [%rd87+-16];
	setp.ne.s32 	%p4, %r2, %r49;
	@%p4 bra 	$L__BB0_6;
	cvt.s64.s32 	%rd20, %r74;
	add.s64 	%rd21, %rd20, %rd3;
	shl.b64 	%rd22, %rd21, 2;
	add.s64 	%rd23, %rd1, %rd22;
	ld.global.f32 	%f1, [%rd23];
	ld.global.f32 	%f2, [%rd4];
	add.f32 	%f3, %f1, %f2;
	st.global.f32 	[%rd4], %f3;
$L__BB0_6:
	ld.global.u32 	%r50, [%rd87+-12];
	setp.ne.s32 	%p5, %r2, %r50;
	@%p5 bra 	$L__BB0_8;
	cvt.s64.s32 	%rd24, %r75;
	add.s64 	%rd25, %rd24, %rd3;
	shl.b64 	%rd26, %rd25, 2;
	add.s64 	%rd27, %rd1, %rd26;
	ld.global.f32 	%f4, [%rd27];
	ld.global.f32 	%f5, [%rd4];
	add.f32 	%f6, %f4, %f5;
	st.global.f32 	[%rd4], %f6;
$L__BB0_8:
	ld.global.u32 	%r51, [%rd87+-8];
	setp.ne.s32 	%p6, %r2, %r51;
	@%p6 bra 	$L__BB0_10;
	cvt.s64.s32 	%rd28, %r76;
	add.s64 	%rd29, %rd28, %rd3;
	shl.b64 	%rd30, %rd29, 2;
	add.s64 	%rd31, %rd1, %rd30;
	ld.global.f32 	%f7, [%rd31];
	ld.global.f32 	%f8, [%rd4];
	add.f32 	%f9, %f7, %f8;
	st.global.f32 	[%rd4], %f9;
$L__BB0_10:
	ld.global.u32 	%r52, [%rd87+-4];
	setp.ne.s32 	%p7, %r2, %r52;
	@%p7 bra 	$L__BB0_12;
	cvt.s64.s32 	%rd32, %r77;
	add.s64 	%rd33, %rd32, %rd3;
	shl.b64 	%rd34, %rd33, 2;
	add.s64 	%rd35, %rd1, %rd34;
	ld.global.f32 	%f10, [%rd35];
	ld.global.f32 	%f11, [%rd4];
	add.f32 	%f12, %f10, %f11;
	st.global.f32 	[%rd4], %f12;
$L__BB0_12:
	ld.global.u32 	%r53, [%rd87];
	setp.ne.s32 	%p8, %r2, %r53;
	@%p8 bra 	$L__BB0_14;
	cvt.s64.s32 	%rd36, %r78;
	add.s64 	%rd37, %rd36, %rd3;
	shl.b64 	%rd38, %rd37, 2;
	add.s64 	%rd39, %rd1, %rd38;
	ld.global.f32 	%f13, [%rd39];
	ld.global.f32 	%f14, [%rd4];
	add.f32 	%f15, %f13, %f14;
	st.global.f32 	[%rd4], %f15;
$L__BB0_14:
	ld.global.u32 	%r54, [%rd87+4];
	setp.ne.s32 	%p9, %r2, %r54;
	@%p9 bra 	$L__BB0_16;
	cvt.s64.s32 	%rd40, %r79;
	add.s64 	%rd41, %rd40, %rd3;
	shl.b64 	%rd42, %rd41, 2;
	add.s64 	%rd43, %rd1, %rd42;
	ld.global.f32 	%f16, [%rd43];
	ld.global.f32 	%f17, [%rd4];
	add.f32 	%f18, %f16, %f17;
	st.global.f32 	[%rd4], %f18;
$L__BB0_16:
	ld.global.u32 	%r55, [%rd87+8];
	setp.ne.s32 	%p10, %r2, %r55;
	@%p10 bra 	$L__BB0_18;
	cvt.s64.s32 	%rd44, %r80;
	add.s64 	%rd45, %rd44, %rd3;
	shl.b64 	%rd46, %rd45, 2;
	add.s64 	%rd47, %rd1, %rd46;
	ld.global.f32 	%f19, [%rd47];
	ld.global.f32 	%f20, [%rd4];
	add.f32 	%f21, %f19, %f20;
	st.global.f32 	[%rd4], %f21;
$L__BB0_18:
	ld.global.u32 	%r56, [%rd87+12];
	setp.ne.s32 	%p11, %r2, %r56;
	@%p11 bra 	$L__BB0_20;
	cvt.s64.s32 	%rd48, %r81;
	add.s64 	%rd49, %rd48, %rd3;
	shl.b64 	%rd50, %rd49, 2;
	add.s64 	%rd51, %rd1, %rd50;
	ld.global.f32 	%f22, [%rd51];
	ld.global.f32 	%f23, [%rd4];
	add.f32 	%f24, %f22, %f23;
	st.global.f32 	[%rd4], %f24;
$L__BB0_20:
	add.s32 	%r82, %r82, 8;
	add.s32 	%r81, %r81, %r7;
	add.s32 	%r80, %r80, %r7;
	add.s32 	%r79, %r79, %r7;
	add.s32 	%r78, %r78, %r7;
	add.s32 	%r77, %r77, %r7;
	add.s32 	%r76, %r76, %r7;
	add.s32 	%r75, %r75, %r7;
	add.s32 	%r74, %r74, %r7;
	add.s64 	%rd87, %rd87, 32;
	setp.ne.s32 	%p12, %r82, 0;
	@%p12 bra 	$L__BB0_4;
$L__BB0_21:
	setp.eq.s32 	%p13, %r3, 0;
	@%p13 bra 	$L__BB0_42;
	and.b32  	%r32, %r38, 3;
	setp.lt.u32 	%p14, %r3, 4;
	@%p14 bra 	$L__BB0_32;
	mul.wide.u32 	%rd52, %r84, 4;
	add.s64 	%rd8, %rd2, %rd52;
	ld.global.u32 	%r57, [%rd8];
	setp.ne.s32 	%p15, %r2, %r57;
	@%p15 bra 	$L__BB0_25;
	mul.lo.s32 	%r58, %r84, %r39;
	cvt.s64.s32 	%rd53, %r58;
	add.s64 	%rd54, %rd53, %rd3;
	shl.b64 	%rd55, %rd54, 2;
	add.s64 	%rd56, %rd1, %rd55;
	ld.global.f32 	%f25, [%rd56];
	ld.global.f32 	%f26, [%rd4];
	add.f32 	%f27, %f25, %f26;
	st.global.f32 	[%rd4], %f27;
$L__BB0_25:
	ld.global.u32 	%r59, [%rd8+4];
	setp.ne.s32 	%p16, %r2, %r59;
	@%p16 bra 	$L__BB0_27;
	mad.lo.s32 	%r60, %r39, %r84, %r39;
	cvt.s64.s32 	%rd57, %r60;
	add.s64 	%rd58, %rd57, %rd3;
	shl.b64 	%rd59, %rd58, 2;
	add.s64 	%rd60, %rd1, %rd59;
	ld.global.f32 	%f28, [%rd60];
	ld.global.f32 	%f29, [%rd4];
	add.f32 	%f30, %f28, %f29;
	st.global.f32 	[%rd4], %f30;
$L__BB0_27:
	ld.global.u32 	%r61, [%rd8+8];
	setp.ne.s32 	%p17, %r2, %r61;
	@%p17 bra 	$L__BB0_29;
	add.s32 	%r62, %r84, 2;
	mul.lo.s32 	%r63, %r62, %r39;
	cvt.s64.s32 	%rd61, %r63;
	add.s64 	%rd62, %rd61, %rd3;
	shl.b64 	%rd63, %rd62, 2;
	add.s64 	%rd64, %rd1, %rd63;
	ld.global.f32 	%f31, [%rd64];
	ld.global.f32 	%f32, [%rd4];
	add.f32 	%f33, %f31, %f32;
	st.global.f32 	[%rd4], %f33;
$L__BB0_29:
	ld.global.u32 	%r64, [%rd8+12];
	setp.ne.s32 	%p18, %r2, %r64;
	@%p18 bra 	$L__BB0_31;
	add.s32 	%r65, %r84, 3;
	mul.lo.s32 	%r66, %r65, %r39;
	cvt.s64.s32 	%rd65, %r66;
	add.s64 	%rd66, %rd65, %rd3;
	shl.b64 	%rd67, %rd66, 2;
	add.s64 	%rd68, %rd1, %rd67;
	ld.global.f32 	%f34, [%rd68];
	ld.global.f32 	%f35, [%rd4];
	add.f32 	%f36, %f34, %f35;
	st.global.f32 	[%rd4], %f36;
$L__BB0_31:
	add.s32 	%r84, %r84, 4;
$L__BB0_32:
	setp.eq.s32 	%p19, %r32, 0;
	@%p19 bra 	$L__BB0_42;
	setp.eq.s32 	%p20, %r32, 1;
	@%p20 bra 	$L__BB0_39;
	mul.wide.u32 	%rd69, %r84, 4;
	add.s64 	%rd9, %rd2, %rd69;
	ld.global.u32 	%r67, [%rd9];
	setp.ne.s32 	%p21, %r2, %r67;
	@%p21 bra 	$L__BB0_36;
	mul.lo.s32 	%r68, %r84, %r39;
	cvt.s64.s32 	%rd70, %r68;
	add.s64 	%rd71, %rd70, %rd3;
	shl.b64 	%rd72, %rd71, 2;
	add.s64 	%rd73, %rd1, %rd72;
	ld.global.f32 	%f37, [%rd73];
	ld.global.f32 	%f38, [%rd4];
	add.f32 	%f39, %f37, %f38;
	st.global.f32 	[%rd4], %f39;
$L__BB0_36:
	ld.global.u32 	%r69, [%rd9+4];
	setp.ne.s32 	%p22, %r2, %r69;
	@%p22 bra 	$L__BB0_38;
	mad.lo.s32 	%r70, %r39, %r84, %r39;
	cvt.s64.s32 	%rd74, %r70;
	add.s64 	%rd75, %rd74, %rd3;
	shl.b64 	%rd76, %rd75, 2;
	add.s64 	%rd77, %rd1, %rd76;
	ld.global.f32 	%f40, [%rd77];
	ld.global.f32 	%f41, [%rd4];
	add.f32 	%f42, %f40, %f41;
	st.global.f32 	[%rd4], %f42;
$L__BB0_38:
	add.s32 	%r84, %r84, 2;
$L__BB0_39:
	and.b32  	%r71, %r38, 1;
	setp.eq.b32 	%p23, %r71, 1;
	not.pred 	%p24, %p23;
	@%p24 bra 	$L__BB0_42;
	mul.wide.u32 	%rd78, %r84, 4;
	add.s64 	%rd79, %rd2, %rd78;
	ld.global.u32 	%r72, [%rd79];
	setp.ne.s32 	%p25, %r2, %r72;
	@%p25 bra 	$L__BB0_42;
	mul.lo.s32 	%r73, %r84, %r39;
	cvt.s64.s32 	%rd80, %r73;
	add.s64 	%rd81, %rd80, %rd3;
	shl.b64 	%rd82, %rd81, 2;
	add.s64 	%rd83, %rd1, %rd82;
	ld.global.f32 	%f43, [%rd83];
	ld.global.f32 	%f44, [%rd4];
	add.f32 	%f45, %f43, %f44;
	st.global.f32 	[%rd4], %f45;
$L__BB0_42:
	cvta.to.global.u64 	%rd84, %rd11;
	mul.wide.s32 	%rd85, %r2, 4;
	add.s64 	%rd86, %rd84, %rd85;
	ld.global.u32 	%r37, [%rd86];
	setp.lt.s32 	%p26, %r37, 1;
	@%p26 bra 	$L__BB0_44;
	ld.global.f32 	%f46, [%rd4];
	cvt.rn.f32.u32 	%f47, %r37;
	div.rn.f32 	%f48, %f46, %f47;
	st.global.f32 	[%rd4], %f48;
$L__BB0_44:
	ret;

}
	// .globl	_Z19clusters_assignmentiiiPfS_PiS0_S0_
.visible .entry _Z19clusters_assignmentiiiPfS_PiS0_S0_(
	.param .u32 _Z19clusters_assignmentiiiPfS_PiS0_S0__param_0,
	.param .u32 _Z19clusters_assignmentiiiPfS_PiS0_S0__param_1,
	.param .u32 _Z19clusters_assignmentiiiPfS_PiS0_S0__param_2,
	.param .u64 .ptr .align 1 _Z19clusters_assignmentiiiPfS_PiS0_S0__param_3,
	.param .u64 .ptr .align 1 _Z19clusters_assignmentiiiPfS_PiS0_S0__param_4,
	.param .u64 .ptr .align 1 _Z19clusters_assignmentiiiPfS_PiS0_S0__param_5,
	.param .u64 .ptr .align 1 _Z19clusters_assignmentiiiPfS_PiS0_S0__param_6,
	.param .u64 .ptr .align 1 _Z19clusters_assignmentiiiPfS_PiS0_S0__param_7
)
{
	.reg .pred 	%p<20>;
	.reg .b32 	%r<72>;
	.reg .b32 	%f<96>;
	.reg .b64 	%rd<59>;

	ld.param.s32 	%rd15, [_Z19clusters_assignmentiiiPfS_PiS0_S0__param_0];
	ld.param.u32 	%r34, [_Z19clusters_assignmentiiiPfS_PiS0_S0__param_1];
	ld.param.u32 	%r35, [_Z19clusters_assignmentiiiPfS_PiS0_S0__param_2];
	ld.param.u64 	%rd16, [_Z19clusters_assignmentiiiPfS_PiS0_S0__param_3];
	ld.param.u64 	%rd17, [_Z19clusters_assignmentiiiPfS_PiS0_S0__param_4];
	ld.param.u64 	%rd12, [_Z19clusters_assignmentiiiPfS_PiS0_S0__param_5];
	cvta.to.global.u64 	%rd1, %rd17;
	cvta.to.global.u64 	%rd2, %rd16;
	mov.u32 	%r36, %tid.x;
	mov.u32 	%r37, %ntid.x;
	mov.u32 	%r38, %ctaid.x;
	mad.lo.s32 	%r39, %r37, %r38, %r36;
	cvt.u64.u32 	%rd3, %r39;
	setp.ge.s64 	%p1, %rd3, %rd15;
	@%p1 bra 	$L__BB1_24;
	setp.lt.s32 	%p2, %r35, 1;
	mov.b32 	%r71, -1;
	@%p2 bra 	$L__BB1_22;
	setp.lt.s32 	%p3, %r34, 1;
	cvt.u64.u32 	%rd18, %r34;
	mul.lo.s64 	%rd4, %rd18, %rd3;
	@%p3 bra 	$L__BB1_16;
	and.b32  	%r1, %r34, 7;
	and.b32  	%r2, %r34, 3;
	and.b32  	%r3, %r34, 2147483640;
	and.b32  	%r4, %r34, 1;
	neg.s32 	%r5, %r3;
	mov.b32 	%r71, -1;
	mov.f32 	%f84, 0f7F7FFFFF;
	mov.b32 	%r57, 0;
$L__BB1_4:
	setp.lt.u32 	%p10, %r34, 8;
	mul.lo.s32 	%r8, %r57, %r34;
	mov.f32 	%f92, 0f00000000;
	mov.b32 	%r61, 0;
	@%p10 bra 	$L__BB1_7;
	shl.b64 	%rd19, %rd4, 2;
	add.s64 	%rd20, %rd19, %rd2;
	add.s64 	%rd58, %rd20, 16;
	mul.wide.u32 	%rd21, %r8, 4;
	add.s64 	%rd22, %rd1, %rd21;
	add.s64 	%rd57, %rd22, 16;
	mov.f32 	%f92, 0f00000000;
	mov.u32 	%r59, %r5;
$L__BB1_6:
	.pragma "nounroll";
	ld.global.f32 	%f26, [%rd58+-16];
	ld.global.f32 	%f27, [%rd57+-16];
	sub.f32 	%f28, %f26, %f27;
	fma.rn.f32 	%f29, %f28, %f28, %f92;
	ld.global.f32 	%f30, [%rd58+-12];
	ld.global.f32 	%f31, [%rd57+-12];
	sub.f32 	%f32, %f30, %f31;
	fma.rn.f32 	%f33, %f32, %f32, %f29;
	ld.global.f32 	%f34, [%rd58+-8];
	ld.global.f32 	%f35, [%rd57+-8];
	sub.f32 	%f36, %f34, %f35;
	fma.rn.f32 	%f37, %f36, %f36, %f33;
	ld.global.f32 	%f38, [%rd58+-4];
	ld.global.f32 	%f39, [%rd57+-4];
	sub.f32 	%f40, %f38, %f39;
	fma.rn.f32 	%f41, %f40, %f40, %f37;
	ld.global.f32 	%f42, [%rd58];
	ld.global.f32 	%f43, [%rd57];
	sub.f32 	%f44, %f42, %f43;
	fma.rn.f32 	%f45, %f44, %f44, %f41;
	ld.global.f32 	%f46, [%rd58+4];
	ld.global.f32 	%f47, [%rd57+4];
	sub.f32 	%f48, %f46, %f47;
	fma.rn.f32 	%f49, %f48, %f48, %f45;
	ld.global.f32 	%f50, [%rd58+8];
	ld.global.f32 	%f51, [%rd57+8];
	sub.f32 	%f52, %f50, %f51;
	fma.rn.f32 	%f53, %f52, %f52, %f49;
	ld.global.f32 	%f54, [%rd58+12];
	ld.global.f32 	%f55, [%rd57+12];
	sub.f32 	%f56, %f54, %f55;
	fma.rn.f32 	%f92, %f56, %f56, %f53;
	add.s32 	%r59, %r59, 8;
	add.s64 	%rd58, %rd58, 32;
	add.s64 	%rd57, %rd57, 32;
	setp.ne.s32 	%p11, %r59, 0;
	mov.u32 	%r61, %r3;
	@%p11 bra 	$L__BB1_6;
$L__BB1_7:
	setp.eq.s32 	%p12, %r1, 0;
	@%p12 bra 	$L__BB1_15;
	add.s32 	%r50, %r1, -1;
	setp.lt.u32 	%p13, %r50, 3;
	@%p13 bra 	$L__BB1_10;
	cvt.u64.u32 	%rd23, %r61;
	add.s64 	%rd24, %rd4, %rd23;
	shl.b64 	%rd25, %rd24, 2;
	add.s64 	%rd26, %rd2, %rd25;
	ld.global.f32 	%f58, [%rd26];
	add.s32 	%r51, %r61, %r8;
	mul.wide.u32 	%rd27, %r51, 4;
	add.s64 	%rd28, %rd1, %rd27;
	ld.global.f32 	%f59, [%rd28];
	sub.f32 	%f60, %f58, %f59;
	fma.rn.f32 	%f61, %f60, %f60, %f92;
	ld.global.f32 	%f62, [%rd26+4];
	cvt.u64.u32 	%rd29, %r8;
	add.s64 	%rd30, %rd23, %rd29;
	shl.b64 	%rd31, %rd30, 2;
	add.s64 	%rd32, %rd1, %rd31;
	ld.global.f32 	%f63, [%rd32+4];
	sub.f32 	%f64, %f62, %f63;
	fma.rn.f32 	%f65, %f64, %f64, %f61;
	ld.global.f32 	%f66, [%rd26+8];
	ld.global.f32 	%f67, [%rd32+8];
	sub.f32 	%f68, %f66, %f67;
	fma.rn.f32 	%f69, %f68, %f68, %f65;
	ld.global.f32 	%f70, [%rd26+12];
	ld.global.f32 	%f71, [%rd32+12];
	sub.f32 	%f72, %f70, %f71;
	fma.rn.f32 	%f92, %f72, %f72, %f69;
	add.s32 	%r61, %r61, 4;
$L__BB1_10:
	setp.eq.s32 	%p14, %r2, 0;
	@%p14 bra 	$L__BB1_15;
	setp.eq.s32 	%p15, %r2, 1;
	@%p15 bra 	$L__BB1_13;
	cvt.u64.u32 	%rd33, %r61;
	add.s64 	%rd34, %rd4, %rd33;
	shl.b64 	%rd35, %rd34, 2;
	add.s64 	%rd36, %rd2, %rd35;
	ld.global.f32 	%f74, [%rd36];
	add.s32 	%r52, %r61, %r8;
	mul.wide.u32 	%rd37, %r52, 4;
	add.s64 	%rd38, %rd1, %rd37;
	ld.global.f32 	%f75, [%rd38];
	sub.f32 	%f76, %f74, %f75;
	fma.rn.f32 	%f77, %f76, %f76, %f92;
	ld.global.f32 	%f78, [%rd36+4];
	cvt.u64.u32 	%rd39, %r8;
	add.s64 	%rd40, %rd33, %rd39;
	shl.b64 	%rd41, %rd40, 2;
	add.s64 	%rd42, %rd1, %rd41;
	ld.global.f32 	%f79, [%rd42+4];
	sub.f32 	%f80, %f78, %f79;
	fma.rn.f32 	%f92, %f80, %f80, %f77;
	add.s32 	%r61, %r61, 2;
$L__BB1_13:
	setp.eq.s32 	%p16, %r4, 0;
	@%p16 bra 	$L__BB1_15;
	cvt.u64.u32 	%rd43, %r61;
	add.s64 	%rd44, %rd4, %rd43;
	shl.b64 	%rd45, %rd44, 2;
	add.s64 	%rd46, %rd2, %rd45;
	ld.global.f32 	%f81, [%rd46];
	add.s32 	%r53, %r61, %r8;
	mul.wide.u32 	%rd47, %r53, 4;
	add.s64 	%rd48, %rd1, %rd47;
	ld.global.f32 	%f82, [%rd48];
	sub.f32 	%f83, %f81, %f82;
	fma.rn.f32 	%f92, %f83, %f83, %f92;
$L__BB1_15:
	setp.lt.f32 	%p17, %f92, %f84;
	selp.b32 	%r71, %r57, %r71, %p17;
	selp.f32 	%f84, %f92, %f84, %p17;
	add.s32 	%r57, %r57, 1;
	setp.eq.s32 	%p18, %r57, %r35;
	@%p18 bra 	$L__BB1_22;
	bra.uni 	$L__BB1_4;
$L__BB1_16:
	and.b32  	%r18, %r35, 3;
	setp.lt.u32 	%p4, %r35, 4;
	mov.b32 	%r71, -1;
	mov.f32 	%f94, 0f7F7FFFFF;
	mov.b32 	%r68, 0;
	@%p4 bra 	$L__BB1_19;
	and.b32  	%r68, %r35, 2147483644;
	mov.b32 	%r71, -1;
	mov.f32 	%f94, 0f7F7FFFFF;
	mov.b32 	%r63, 0;
$L__BB1_18:
	setp.gt.f32 	%p5, %f94, 0f00000000;
	selp.b32 	%r71, %r63, %r71, %p5;
	selp.f32 	%f94, 0f00000000, %f94, %p5;
	add.s32 	%r63, %r63, 4;
	setp.ne.s32 	%p6, %r63, %r68;
	@%p6 bra 	$L__BB1_18;
$L__BB1_19:
	setp.eq.s32 	%p7, %r18, 0;
	@%p7 bra 	$L__BB1_22;
	mov.b32 	%r70, 0;
$L__BB1_21:
	.pragma "nounroll";
	setp.gt.f32 	%p8, %f94, 0f00000000;
	selp.b32 	%r71, %r68, %r71, %p8;
	selp.f32 	%f94, 0f00000000, %f94, %p8;
	add.s32 	%r68, %r68, 1;
	add.s32 	%r70, %r70, 1;
	setp.ne.s32 	%p9, %r70, %r18;
	@%p9 bra 	$L__BB1_21;
$L__BB1_22:
	ld.param.u64 	%rd55, [_Z19clusters_assignmentiiiPfS_PiS0_S0__param_6];
	cvta.to.global.u64 	%rd49, %rd55;
	mul.wide.s32 	%rd50, %r71, 4;
	add.s64 	%rd51, %rd49, %rd50;
	atom.global.add.u32 	%r54, [%rd51], 1;
	cvta.to.global.u64 	%rd52, %rd12;
	shl.b64 	%rd53, %rd3, 2;
	add.s64 	%rd11, %rd52, %rd53;
	ld.global.u32 	%r55, [%rd11];
	setp.eq.s32 	%p19, %r71, %r55;
	@%p19 bra 	$L__BB1_24;
	ld.param.u64 	%rd56, [_Z19clusters_assignmentiiiPfS_PiS0_S0__param_7];
	cvta.to.global.u64 	%rd54, %rd56;
	atom.global.add.u32 	%r56, [%rd54], 1;
	st.global.u32 	[%rd11], %r71;
$L__BB1_24:
	ret;

}


// ===== COMPILED SASS (sm_100) =====

	.target	sm_100

	.elftype	@"ET_EXEC"


//--------------------- .note.nv.tkinfo           --------------------------
	.section	.note.nv.tkinfo,"",@"SHT_NOTE"
	.sectionflags	@"SHF_NOTE_NV_TKINFO"
	.tkinfo
        /*0018*/ 	.word	0x00000002
        /*0030*/ 	.string	""
        /*0030*/ 	.string	"ptxas"
        /*0030*/ 	.string	"Cuda compilation tools, release 13.0, V13.0.88"
        /*0030*/ 	.string	"Build cuda_13.0.r13.0/compiler.36424714_0"
        /*0030*/ 	.string	"-arch sm_100 -m 64 "



//--------------------- .note.nv.cuinfo           --------------------------
	.section	.note.nv.cuinfo,"",@"SHT_NOTE"
	.sectionflags	@"SHF_NOTE_NV_CUINFO"
        /*0018*/ 	.short	0x0002
        /*001a*/ 	.short	0x0064
        /*001c*/ 	.short	0x0082
	.zero		2


//--------------------- .nv.info                  --------------------------
	.section	.nv.info,"",@"SHT_CUDA_INFO"
	.align	4


	//----- nvinfo : EIATTR_REGCOUNT
	.align		4
        /*0000*/ 	.byte	0x04, 0x2f
        /*0002*/ 	.short	(.L_1 - .L_0)
	.align		4
.L_0:
        /*0004*/ 	.word	index@(_Z18calculate_clustersiiiPfS_PiS0_)
        /*0008*/ 	.word	0x0000001e


	//----- nvinfo : EIATTR_FRAME_SIZE
	.align		4
.L_1:
        /*000c*/ 	.byte	0x04, 0x11
        /*000e*/ 	.short	(.L_3 - .L_2)
	.align		4
.L_2:
        /*0010*/ 	.word	index@($__internal_0_$__cuda_sm3x_div_rn_noftz_f32_slowpath)
        /*0014*/ 	.word	0x00000000


	//----- nvinfo : EIATTR_FRAME_SIZE
	.align		4
.L_3:
        /*0018*/ 	.byte	0x04, 0x11
        /*001a*/ 	.short	(.L_5 - .L_4)
	.align		4
.L_4:
        /*001c*/ 	.word	index@(_Z18calculate_clustersiiiPfS_PiS0_)
        /*0020*/ 	.word	0x00000000


	//----- nvinfo : EIATTR_REGCOUNT
	.align		4
.L_5:
        /*0024*/ 	.byte	0x04, 0x2f
        /*0026*/ 	.short	(.L_7 - .L_6)
	.align		4
.L_6:
        /*0028*/ 	.word	index@(_Z19clusters_assignmentiiiPfS_PiS0_S0_)
        /*002c*/ 	.word	0x0000001e


	//----- nvinfo : EIATTR_FRAME_SIZE
	.align		4
.L_7:
        /*0030*/ 	.byte	0x04, 0x11
        /*0032*/ 	.short	(.L_9 - .L_8)
	.align		4
.L_8:
        /*0034*/ 	.word	index@(_Z19clusters_assignmentiiiPfS_PiS0_S0_)
        /*0038*/ 	.word	0x00000000


	//----- nvinfo : EIATTR_MIN_STACK_SIZE
	.align		4
.L_9:
        /*003c*/ 	.byte	0x04, 0x12
        /*003e*/ 	.short	(.L_11 - .L_10)
	.align		4
.L_10:
        /*0040*/ 	.word	index@(_Z19clusters_assignmentiiiPfS_PiS0_S0_)
        /*0044*/ 	.word	0x00000000


	//----- nvinfo : EIATTR_MIN_STACK_SIZE
	.align		4
.L_11:
        /*0048*/ 	.byte	0x04, 0x12
        /*004a*/ 	.short	(.L_13 - .L_12)
	.align		4
.L_12:
        /*004c*/ 	.word	index@(_Z18calculate_clustersiiiPfS_PiS0_)
        /*0050*/ 	.word	0x00000000
.L_13:


//--------------------- .nv.compat                --------------------------
	.section	.nv.compat,"",@"SHT_CUDA_COMPAT_INFO"
	.align	4
        /*0000*/ 	.byte	0x02, 0x09, 0x00, 0x00, 0x02, 0x02, 0x01, 0x00, 0x02, 0x05, 0x05, 0x00, 0x03, 0x07, 0x01, 0x01
        /*0010*/ 	.byte	0x02, 0x03, 0x00, 0x00, 0x02, 0x06, 0x01, 0x00, 0x04, 0x0b, 0x08, 0x00, 0x01, 0x00, 0x00, 0x00
        /*0020*/ 	.byte	0x00, 0x00, 0x00, 0x00


//--------------------- .nv.info._Z19clusters_assignmentiiiPfS_PiS0_S0_ --------------------------
	.section	.nv.info._Z19clusters_assignmentiiiPfS_PiS0_S0_,"",@"SHT_CUDA_INFO"
	.sectionflags	@""
	.align	4


	//----- nvinfo : EIATTR_CUDA_API_VERSION
	.align		4
        /*0000*/ 	.byte	0x04, 0x37
        /*0002*/ 	.short	(.L_15 - .L_14)
.L_14:
        /*0004*/ 	.word	0x00000082


	//----- nvinfo : EIATTR_KPARAM_INFO
	.align		4
.L_15:
        /*0008*/ 	.byte	0x04, 0x17
        /*000a*/ 	.short	(.L_17 - .L_16)
.L_16:
        /*000c*/ 	.word	0x00000000
        /*0010*/ 	.short	0x0007
        /*0012*/ 	.short	0x0030
        /*0014*/ 	.byte	0x00, 0xf5, 0x21, 0x00


	//----- nvinfo : EIATTR_KPARAM_INFO
	.align		4
.L_17:
        /*0018*/ 	.byte	0x04, 0x17
        /*001a*/ 	.short	(.L_19 - .L_18)
.L_18:
        /*001c*/ 	.word	0x00000000
        /*0020*/ 	.short	0x0006
        /*0022*/ 	.short	0x0028
        /*0024*/ 	.byte	0x00, 0xf5, 0x21, 0x00


	//----- nvinfo : EIATTR_KPARAM_INFO
	.align		4
.L_19:
        /*0028*/ 	.byte	0x04, 0x17
        /*002a*/ 	.short	(.L_21 - .L_20)
.L_20:
        /*002c*/ 	.word	0x00000000
        /*0030*/ 	.short	0x0005
        /*0032*/ 	.short	0x0020
        /*0034*/ 	.byte	0x00, 0xf5, 0x21, 0x00


	//----- nvinfo : EIATTR_KPARAM_INFO
	.align		4
.L_21:
        /*0038*/ 	.byte	0x04, 0x17
        /*003a*/ 	.short	(.L_23 - .L_22)
.L_22:
        /*003c*/ 	.word	0x00000000
        /*0040*/ 	.short	0x0004
        /*0042*/ 	.short	0x0018
        /*0044*/ 	.byte	0x00, 0xf5, 0x21, 0x00


	//----- nvinfo : EIATTR_KPARAM_INFO
	.align		4
.L_23:
        /*0048*/ 	.byte	0x04, 0x17
        /*004a*/ 	.short	(.L_25 - .L_24)
.L_24:
        /*004c*/ 	.word	0x00000000
        /*0050*/ 	.short	0x0003
        /*0052*/ 	.short	0x0010
        /*0054*/ 	.byte	0x00, 0xf5, 0x21, 0x00


	//----- nvinfo : EIATTR_KPARAM_INFO
	.align		4
.L_25:
        /*0058*/ 	.byte	0x04, 0x17
        /*005a*/ 	.short	(.L_27 - .L_26)
.L_26:
        /*005c*/ 	.word	0x00000000
        /*0060*/ 	.short	0x0002
        /*0062*/ 	.short	0x0008
        /*0064*/ 	.byte	0x00, 0xf0, 0x11, 0x00


	//----- nvinfo : EIATTR_KPARAM_INFO
	.align		4
.L_27:
        /*0068*/ 	.byte	0x04, 0x17
        /*006a*/ 	.short	(.L_29 - .L_28)
.L_28:
        /*006c*/ 	.word	0x00000000
        /*0070*/ 	.short	0x0001
        /*0072*/ 	.short	0x0004
        /*0074*/ 	.byte	0x00, 0xf0, 0x11, 0x00


	//----- nvinfo : EIATTR_KPARAM_INFO
	.align		4
.L_29:
        /*0078*/ 	.byte	0x04, 0x17
        /*007a*/ 	.short	(.L_31 - .L_30)
.L_30:
        /*007c*/ 	.word	0x00000000
        /*0080*/ 	.short	0x0000
        /*0082*/ 	.short	0x0000
        /*0084*/ 	.byte	0x00, 0xf0, 0x11, 0x00


	//----- nvinfo : EIATTR_SPARSE_MMA_MASK
	.align		4
.L_31:
        /*0088*/ 	.byte	0x03, 0x50
        /*008a*/ 	.short	0x0000


	//----- nvinfo : EIATTR_MAXREG_COUNT
	.align		4
        /*008c*/ 	.byte	0x03, 0x1b
        /*008e*/ 	.short	0x00ff


	//----- nvinfo : EIATTR_MERCURY_ISA_VERSION
	.align		4
        /*0090*/ 	.byte	0x03, 0x5f
        /*0092*/ 	.short	0x0101


	//----- nvinfo : EIATTR_INT_WARP_WIDE_INSTR_OFFSETS
	.align		4
        /*0094*/ 	.byte	0x04, 0x31
        /*0096*/ 	.short	(.L_33 - .L_32)


	//   ....[0]....
.L_32:
        /*0098*/ 	.word	0x00000f20


	//----- nvinfo : EIATTR_VRC_CTA_INIT_COUNT
	.align		4
.L_33:
        /*009c*/ 	.byte	0x02, 0x4a
	.zero		1
	.zero		1


	//----- nvinfo : EIATTR_EXIT_INSTR_OFFSETS
	.align		4
        /*00a0*/ 	.byte	0x04, 0x1c
        /*00a2*/ 	.short	(.L_35 - .L_34)


	//   ....[0]....
.L_34:
        /*00a4*/ 	.word	0x00000090


	//   ....[1]....
        /*00a8*/ 	.word	0x00000ef0


	//   ....[2]....
        /*00ac*/ 	.word	0x00000f80


	//----- nvinfo : EIATTR_CBANK_PARAM_SIZE
	.align		4
.L_35:
        /*00b0*/ 	.byte	0x03, 0x19
        /*00b2*/ 	.short	0x0038


	//----- nvinfo : EIATTR_PARAM_CBANK
	.align		4
        /*00b4*/ 	.byte	0x04, 0x0a
        /*00b6*/ 	.short	(.L_37 - .L_36)
	.align		4
.L_36:
        /*00b8*/ 	.word	index@(.nv.constant0._Z19clusters_assignmentiiiPfS_PiS0_S0_)
        /*00bc*/ 	.short	0x0380
        /*00be*/ 	.short	0x0038


	//----- nvinfo : EIATTR_SW_WAR
	.align		4
.L_37:
        /*00c0*/ 	.byte	0x04, 0x36
        /*00c2*/ 	.short	(.L_39 - .L_38)
.L_38:
        /*00c4*/ 	.word	0x00000008
.L_39:


//--------------------- .nv.info._Z18calculate_clustersiiiPfS_PiS0_ --------------------------
	.section	.nv.info._Z18calculate_clustersiiiPfS_PiS0_,"",@"SHT_CUDA_INFO"
	.sectionflags	@""
	.align	4


	//----- nvinfo : EIATTR_CUDA_API_VERSION
	.align		4
        /*0000*/ 	.byte	0x04, 0x37
        /*0002*/ 	.short	(.L_41 - .L_40)
.L_40:
        /*0004*/ 	.word	0x00000082


	//----- nvinfo : EIATTR_KPARAM_INFO
	.align		4
.L_41:
        /*0008*/ 	.byte	0x04, 0x17
        /*000a*/ 	.short	(.L_43 - .L_42)
.L_42:
        /*000c*/ 	.word	0x00000000
        /*0010*/ 	.short	0x0006
        /*0012*/ 	.short	0x0028
        /*0014*/ 	.byte	0x00, 0xf5, 0x21, 0x00


	//----- nvinfo : EIATTR_KPARAM_INFO
	.align		4
.L_43:
        /*0018*/ 	.byte	0x04, 0x17
        /*001a*/ 	.short	(.L_45 - .L_44)
.L_44:
        /*001c*/ 	.word	0x00000000
        /*0020*/ 	.short	0x0005
        /*0022*/ 	.short	0x0020
        /*0024*/ 	.byte	0x00, 0xf5, 0x21, 0x00


	//----- nvinfo : EIATTR_KPARAM_INFO
	.align		4
.L_45:
        /*0028*/ 	.byte	0x04, 0x17
        /*002a*/ 	.short	(.L_47 - .L_46)
.L_46:
        /*002c*/ 	.word	0x00000000
        /*0030*/ 	.short	0x0004
        /*0032*/ 	.short	0x0018
        /*0034*/ 	.byte	0x00, 0xf5, 0x21, 0x00


	//----- nvinfo : EIATTR_KPARAM_INFO
	.align		4
.L_47:
        /*0038*/ 	.byte	0x04, 0x17
        /*003a*/ 	.short	(.L_49 - .L_48)
.L_48:
        /*003c*/ 	.word	0x00000000
        /*0040*/ 	.short	0x0003
        /*0042*/ 	.short	0x0010
        /*0044*/ 	.byte	0x00, 0xf5, 0x21, 0x00


	//----- nvinfo : EIATTR_KPARAM_INFO
	.align		4
.L_49:
        /*0048*/ 	.byte	0x04, 0x17
        /*004a*/ 	.short	(.L_51 - .L_50)
.L_50:
        /*004c*/ 	.word	0x00000000
        /*0050*/ 	.short	0x0002
        /*0052*/ 	.short	0x0008
        /*0054*/ 	.byte	0x00, 0xf0, 0x11, 0x00


	//----- nvinfo : EIATTR_KPARAM_INFO
	.align		4
.L_51:
        /*0058*/ 	.byte	0x04, 0x17
        /*005a*/ 	.short	(.L_53 - .L_52)
.L_52:
        /*005c*/ 	.word	0x00000000
        /*0060*/ 	.short	0x0001
        /*0062*/ 	.short	0x0004
        /*0064*/ 	.byte	0x00, 0xf0, 0x11, 0x00


	//----- nvinfo : EIATTR_KPARAM_INFO
	.align		4
.L_53:
        /*0068*/ 	.byte	0x04, 0x17
        /*006a*/ 	.short	(.L_55 - .L_54)
.L_54:
        /*006c*/ 	.word	0x00000000
        /*0070*/ 	.short	0x0000
        /*0072*/ 	.short	0x0000
        /*0074*/ 	.byte	0x00, 0xf0, 0x11, 0x00


	//----- nvinfo : EIATTR_SPARSE_MMA_MASK
	.align		4
.L_55:
        /*0078*/ 	.byte	0x03, 0x50
        /*007a*/ 	.short	0x0000


	//----- nvinfo : EIATTR_MAXREG_COUNT
	.align		4
        /*007c*/ 	.byte	0x03, 0x1b
        /*007e*/ 	.short	0x00ff


	//----- nvinfo : EIATTR_MERCURY_ISA_VERSION
	.align		4
        /*0080*/ 	.byte	0x03, 0x5f
        /*0082*/ 	.short	0x0101


	//----- nvinfo : EIATTR_VRC_CTA_INIT_COUNT
	.align		4
        /*0084*/ 	.byte	0x02, 0x4a
	.zero		1
	.zero		1


	//----- nvinfo : EIATTR_EXIT_INSTR_OFFSETS
	.align		4
        /*0088*/ 	.byte	0x04, 0x1c
        /*008a*/ 	.short	(.L_57 - .L_56)


	//   ....[0]....
.L_56:
        /*008c*/ 	.word	0x000000c0


	//   ....[1]....
        /*0090*/ 	.word	0x000011a0


	//   ....[2]....
        /*0094*/ 	.word	0x000012b0


	//----- nvinfo : EIATTR_CRS_STACK_SIZE
	.align		4
.L_57:
        /*0098*/ 	.byte	0x04, 0x1e
        /*009a*/ 	.short	(.L_59 - .L_58)
.L_58:
        /*009c*/ 	.word	0x00000000


	//----- nvinfo : EIATTR_CBANK_PARAM_SIZE
	.align		4
.L_59:
        /*00a0*/ 	.byte	0x03, 0x19
        /*00a2*/ 	.short	0x0030


	//----- nvinfo : EIATTR_PARAM_CBANK
	.align		4
        /*00a4*/ 	.byte	0x04, 0x0a
        /*00a6*/ 	.short	(.L_61 - .L_60)
	.align		4
.L_60:
        /*00a8*/ 	.word	index@(.nv.constant0._Z18calculate_clustersiiiPfS_PiS0_)
        /*00ac*/ 	.short	0x0380
        /*00ae*/ 	.short	0x0030


	//----- nvinfo : EIATTR_SW_WAR
	.align		4
.L_61:
        /*00b0*/ 	.byte	0x04, 0x36
        /*00b2*/ 	.short	(.L_63 - .L_62)
.L_62:
        /*00b4*/ 	.word	0x00000008
.L_63:


//--------------------- .nv.callgraph             --------------------------
	.section	.nv.callgraph,"",@"SHT_CUDA_CALLGRAPH"
	.align	4
	.sectionentsize	8
	.align		4
        /*0000*/ 	.word	0x00000000
	.align		4
        /*0004*/ 	.word	0xffffffff
	.align		4
        /*0008*/ 	.word	0x00000000
	.align		4
        /*000c*/ 	.word	0xfffffffe
	.align		4
        /*0010*/ 	.word	0x00000000
	.align		4
        /*0014*/ 	.word	0xfffffffd
	.align		4
        /*0018*/ 	.word	0x00000000
	.align		4
        /*001c*/ 	.word	0xfffffffc


//--------------------- .text._Z19clusters_assignmentiiiPfS_PiS0_S0_ --------------------------
	.section	.text._Z19clusters_assignmentiiiPfS_PiS0_S0_,"ax",@progbits
	.align	128
        .global         _Z19clusters_assignmentiiiPfS_PiS0_S0_
        .type           _Z19clusters_assignmentiiiPfS_PiS0_S0_,@function
        .size           _Z19clusters_assignmentiiiPfS_PiS0_S0_,(.L_x_35 - _Z19clusters_assignmentiiiPfS_PiS0_S0_)
        .other          _Z19clusters_assignmentiiiPfS_PiS0_S0_,@"STO_CUDA_ENTRY STV_DEFAULT"
_Z19clusters_assignmentiiiPfS_PiS0_S0_:
.text._Z19clusters_assignmentiiiPfS_PiS0_S0_:
[----:B------:R-:W-:Y:S01]  /*0000*/  LDC R1, c[0x0][0x37c] ;  /* 0x0000df00ff017b82 */ /* 0x000fe20000000800 */
[----:B------:R-:W0:Y:S01]  /*0010*/  S2R R0, SR_TID.X ;  /* 0x0000000000007919 */ /* 0x000e220000002100 */
[----:B------:R-:W0:Y:S01]  /*0020*/  LDCU UR4, c[0x0][0x360] ;  /* 0x00006c00ff0477ac */ /* 0x000e220008000800 */
[----:B------:R-:W0:Y:S01]  /*0030*/  S2R R3, SR_CTAID.X ;  /* 0x0000000000037919 */ /* 0x000e220000002500 */
[----:B------:R-:W1:Y:S01]  /*0040*/  LDCU UR5, c[0x0][0x380] ;  /* 0x00007000ff0577ac */ /* 0x000e620008000800 */
[----:B0-----:R-:W-:Y:S01]  /*0050*/  IMAD R0, R3, UR4, R0 ;  /* 0x0000000403007c24 */ /* 0x001fe2000f8e0200 */
[----:B-1----:R-:W-:-:S04]  /*0060*/  USHF.R.S32.HI UR4, URZ, 0x1f, UR5 ;  /* 0x0000001fff047899 */ /* 0x002fc80008011405 */
[----:B------:R-:W-:-:S04]  /*0070*/  ISETP.GE.U32.AND P0, PT, R0, UR5, PT ;  /* 0x0000000500007c0c */ /* 0x000fc8000bf06070 */
[----:B------:R-:W-:-:S13]  /*0080*/  ISETP.GE.AND.EX P0, PT, RZ, UR4, PT, P0 ;  /* 0x00000004ff007c0c */ /* 0x000fda000bf06300 */
[----:B------:R-:W-:Y:S05]  /*0090*/  @P0 EXIT ;  /* 0x000000000000094d */ /* 0x000fea0003800000 */
[----:B------:R-:W0:Y:S01]  /*00a0*/  LDCU UR4, c[0x0][0x388] ;  /* 0x00007100ff0477ac */ /* 0x000e220008000800 */
[----:B------:R-:W-:Y:S01]  /*00b0*/  IMAD.MOV.U32 R8, RZ, RZ, -0x1 ;  /* 0xffffffffff087424 */ /* 0x000fe200078e00ff */
[----:B------:R-:W1:Y:S01]  /*00c0*/  LDCU.64 UR10, c[0x0][0x358] ;  /* 0x00006b00ff0a77ac */ /* 0x000e620008000a00 */
[----:B0-----:R-:W-:-:S09]  /*00d0*/  UISETP.GE.AND UP0, UPT, UR4, 0x1, UPT ;  /* 0x000000010400788c */ /* 0x001fd2000bf06270 */
[----:B-1----:R-:W-:Y:S05]  /*00e0*/  BRA.U !UP0, `(.L_x_0) ;  /* 0x0000000d085c7547 */ /* 0x002fea000b800000 */
[----:B------:R-:W0:Y:S02]  /*00f0*/  LDCU UR6, c[0x0][0x384] ;  /* 0x00007080ff0677ac */ /* 0x000e240008000800 */
[----:B0-----:R-:W-:-:S09]  /*0100*/  UISETP.GE.AND UP0, UPT, UR6, 0x1, UPT ;  /* 0x000000010600788c */ /* 0x001fd2000bf06270 */
[----:B------:R-:W-:Y:S05]  /*0110*/  BRA.U !UP0, `(.L_x_1) ;  /* 0x0000000908547547 */ /* 0x000fea000b800000 */
[----:B------:R-:W-:Y:S01]  /*0120*/  IMAD.WIDE.U32 R2, R0, UR6, RZ ;  /* 0x0000000600027c25 */ /* 0x000fe2000f8e00ff */
[----:B------:R-:W-:-:S03]  /*0130*/  UMOV UR4, URZ ;  /* 0x000000ff00047c82 */ /* 0x000fc60008000000 */
[----:B------:R-:W-:Y:S01]  /*0140*/  HFMA2 R11, -RZ, RZ, 0, 0 ;  /* 0x00000000ff0b7431 */ /* 0x000fe200000001ff */
[----:B------:R-:W-:Y:S01]  /*0150*/  ULOP3.LUT UR5, UR6, 0x7ffffff8, URZ, 0xc0, !UPT ;  /* 0x7ffffff806057892 */ /* 0x000fe2000f8ec0ff */
[----:B------:R-:W-:Y:S01]  /*0160*/  IMAD.MOV.U32 R8, RZ, RZ, -0x1 ;  /* 0xffffffffff087424 */ /* 0x000fe200078e00ff */
[----:B------:R-:W-:Y:S01]  /*0170*/  ULOP3.LUT UR7, UR6, 0x7, URZ, 0xc0, !UPT ;  /* 0x0000000706077892 */ /* 0x000fe2000f8ec0ff */
[----:B------:R-:W-:Y:S01]  /*0180*/  IMAD.MOV.U32 R9, RZ, RZ, 0x7f7fffff ;  /* 0x7f7fffffff097424 */ /* 0x000fe200078e00ff */
[----:B------:R-:W-:Y:S01]  /*0190*/  ULOP3.LUT UR8, UR6, 0x3, URZ, 0xc0, !UPT ;  /* 0x0000000306087892 */ /* 0x000fe2000f8ec0ff */
[----:B------:R-:W-:Y:S01]  /*01a0*/  VIADD R13, R3, UR4 ;  /* 0x00000004030d7c36 */ /* 0x000fe20008000000 */
[----:B------:R-:W-:-:S12]  /*01b0*/  UIADD3 UR6, UPT, UPT, -UR5, URZ, URZ ;  /* 0x000000ff05067290 */ /* 0x000fd8000fffe1ff */
.L_x_7:
[----:B------:R-:W0:Y:S01]  /*01c0*/  LDCU UR14, c[0x0][0x384] ;  /* 0x00007080ff0e77ac */ /* 0x000e220008000800 */
[----:B------:R-:W-:Y:S01]  /*01d0*/  IMAD.MOV.U32 R12, RZ, RZ, RZ ;  /* 0x000000ffff0c7224 */ /* 0x000fe200078e00ff */
[----:B------:R-:W-:Y:S01]  /*01e0*/  UMOV UR4, URZ ;  /* 0x000000ff00047c82 */ /* 0x000fe20008000000 */
[----:B0-----:R-:W-:Y:S02]  /*01f0*/  UISETP.GE.U32.AND UP0, UPT, UR14, 0x8, UPT ;  /* 0x000000080e00788c */ /* 0x001fe4000bf06070 */
[----:B------:R-:W-:-:S07]  /*0200*/  IMAD R10, R11, UR14, RZ ;  /* 0x0000000e0b0a7c24 */ /* 0x000fce000f8e02ff */
[----:B------:R-:W-:Y:S05]  /*0210*/  BRA.U !UP0, `(.L_x_2) ;  /* 0x0000000108cc7547 */ /* 0x000fea000b800000 */
[----:B------:R-:W0:Y:S01]  /*0220*/  LDC.64 R4, c[0x0][0x398] ;  /* 0x0000e600ff047b82 */ /* 0x000e220000000a00 */
[----:B------:R-:W1:Y:S01]  /*0230*/  LDCU.64 UR12, c[0x0][0x390] ;  /* 0x00007200ff0c77ac */ /* 0x000e620008000a00 */
[----:B------:R-:W-:Y:S01]  /*0240*/  MOV R12, RZ ;  /* 0x000000ff000c7202 */ /* 0x000fe20000000f00 */
[----:B------:R-:W-:Y:S01]  /*0250*/  UMOV UR4, UR6 ;  /* 0x0000000600047c82 */ /* 0x000fe20008000000 */
[----:B-1----:R-:W-:-:S04]  /*0260*/  LEA R6, P0, R2, UR12, 0x2 ;  /* 0x0000000c02067c11 */ /* 0x002fc8000f8010ff */
[----:B------:R-:W-:Y:S01]  /*0270*/  IADD3 R6, P1, PT, R6, 0x10, RZ ;  /* 0x0000001006067810 */ /* 0x000fe20007f3e0ff */
[----:B0-----:R-:W-:Y:S01]  /*0280*/  IMAD.WIDE.U32 R4, R10, 0x4, R4 ;  /* 0x000000040a047825 */ /* 0x001fe200078e0004 */
[----:B------:R-:W-:Y:S02]  /*0290*/  LEA.HI.X R7, R2, UR13, R13, 0x2, P0 ;  /* 0x0000000d02077c11 */ /* 0x000fe400080f140d */
[----:B------:R-:W-:-:S03]  /*02a0*/  IADD3 R4, P2, PT, R4, 0x10, RZ ;  /* 0x0000001004047810 */ /* 0x000fc60007f5e0ff */
[----:B------:R-:W-:Y:S02]  /*02b0*/  IMAD.X R7, RZ, RZ, R7, P1 ;  /* 0x000000ffff077224 */ /* 0x000fe400008e0607 */
[----:B------:R-:W-:-:S08]  /*02c0*/  IMAD.X R5, RZ, RZ, R5, P2 ;  /* 0x000000ffff057224 */ /* 0x000fd000010e0605 */
.L_x_3:
[----:B------:R-:W2:Y:S04]  /*02d0*/  LDG.E R22, desc[UR10][R6.64+-0x10] ;  /* 0xfffff00a06167981 */ /* 0x000ea8000c1e1900 */
[----:B------:R-:W2:Y:S04]  /*02e0*/  LDG.E R23, desc[UR10][R4.64+-0x10] ;  /* 0xfffff00a04177981 */ /* 0x000ea8000c1e1900 */
[----:B------:R-:W3:Y:S04]  /*02f0*/  LDG.E R26, desc[UR10][R6.64+-0xc] ;  /* 0xfffff40a061a7981 */ /* 0x000ee8000c1e1900 */
[----:B------:R-:W3:Y:S04]  /*0300*/  LDG.E R27, desc[UR10][R4.64+-0xc] ;  /* 0xfffff40a041b7981 */ /* 0x000ee8000c1e1900 */
[----:B------:R-:W4:Y:S04]  /*0310*/  LDG.E R14, desc[UR10][R6.64+-0x8] ;  /* 0xfffff80a060e7981 */ /* 0x000f28000c1e1900 */
[----:B------:R-:W4:Y:S04]  /*0320*/  LDG.E R15, desc[UR10][R4.64+-0x8] ;  /* 0xfffff80a040f7981 */ /* 0x000f28000c1e1900 */
[----:B------:R-:W5:Y:S04]  /*0330*/  LDG.E R16, desc[UR10][R6.64+-0x4] ;  /* 0xfffffc0a06107981 */ /* 0x000f68000c1e1900 */
[----:B------:R-:W5:Y:S04]  /*0340*/  LDG.E R17, desc[UR10][R4.64+-0x4] ;  /* 0xfffffc0a04117981 */ /* 0x000f68000c1e1900 */
[----:B------:R-:W5:Y:S04]  /*0350*/  LDG.E R18, desc[UR10][R6.64] ;  /* 0x0000000a06127981 */ /* 0x000f68000c1e1900 */
[----:B------:R-:W5:Y:S04]  /*0360*/  LDG.E R19, desc[UR10][R4.64] ;  /* 0x0000000a04137981 */ /* 0x000f68000c1e1900 */
[----:B------:R-:W5:Y:S04]  /*0370*/  LDG.E R20, desc[UR10][R6.64+0x4] ;  /* 0x0000040a06147981 */ /* 0x000f68000c1e1900 */
[----:B------:R-:W5:Y:S01]  /*0380*/  LDG.E R21, desc[UR10][R4.64+0x4] ;  /* 0x0000040a04157981 */ /* 0x000f62000c1e1900 */
[----:B--2---:R-:W-:-:S03]  /*0390*/  FADD R25, R22, -R23 ;  /* 0x8000001716197221 */ /* 0x004fc60000000000 */
[----:B------:R-:W2:Y:S04]  /*03a0*/  LDG.E R23, desc[UR10][R6.64+0x8] ;  /* 0x0000080a06177981 */ /* 0x000ea8000c1e1900 */
[----:B------:R-:W2:Y:S01]  /*03b0*/  LDG.E R22, desc[UR10][R4.64+0x8] ;  /* 0x0000080a04167981 */ /* 0x000ea2000c1e1900 */
[----:B------:R-:W-:Y:S01]  /*03c0*/  FFMA R24, R25, R25, R12 ;  /* 0x0000001919187223 */ /* 0x000fe2000000000c */
[----:B---3--:R-:W-:Y:S02]  /*03d0*/  FADD R27, R26, -R27 ;  /* 0x8000001b1a1b7221 */ /* 0x008fe40000000000 */
[----:B------:R0:W3:Y:S04]  /*03e0*/  LDG.E R12, desc[UR10][R6.64+0xc] ;  /* 0x00000c0a060c7981 */ /* 0x0000e8000c1e1900 */
[----:B------:R1:W3:Y:S01]  /*03f0*/  LDG.E R25, desc[UR10][R4.64+0xc] ;  /* 0x00000c0a04197981 */ /* 0x0002e2000c1e1900 */
[----:B------:R-:W-:Y:S01]  /*0400*/  FFMA R24, R27, R27, R24 ;  /* 0x0000001b1b187223 */ /* 0x000fe20000000018 */
[----:B----4-:R-:W-:Y:S01]  /*0410*/  FADD R15, R14, -R15 ;  /* 0x8000000f0e0f7221 */ /* 0x010fe20000000000 */
[----:B------:R-:W-:-:S03]  /*0420*/  UIADD3 UR4, UPT, UPT, UR4, 0x8, URZ ;  /* 0x0000000804047890 */ /* 0x000fc6000fffe0ff */
[----:B------:R-:W-:Y:S01]  /*0430*/  FFMA R24, R15, R15, R24 ;  /* 0x0000000f0f187223 */ /* 0x000fe20000000018 */
[----:B------:R-:W-:Y:S01]  /*0440*/  UISETP.NE.AND UP0, UPT, UR4, URZ, UPT ;  /* 0x000000ff0400728c */ /* 0x000fe2000bf05270 */
[----:B0-----:R-:W-:Y:S01]  /*0450*/  IADD3 R6, P0, PT, R6, 0x20, RZ ;  /* 0x0000002006067810 */ /* 0x001fe20007f1e0ff */
[----:B-----5:R-:W-:Y:S01]  /*0460*/  FADD R17, R16, -R17 ;  /* 0x8000001110117221 */ /* 0x020fe20000000000 */
[----:B-1----:R-:W-:-:S03]  /*0470*/  IADD3 R4, P1, PT, R4, 0x20, RZ ;  /* 0x0000002004047810 */ /* 0x002fc60007f3e0ff */
[----:B------:R-:W-:Y:S02]  /*0480*/  IMAD.X R7, RZ, RZ, R7, P0 ;  /* 0x000000ffff077224 */ /* 0x000fe400000e0607 */
[----:B------:R-:W-:Y:S01]  /*0490*/  FFMA R24, R17, R17, R24 ;  /* 0x0000001111187223 */ /* 0x000fe20000000018 */
[----:B------:R-:W-:Y:S02]  /*04a0*/  IMAD.X R5, RZ, RZ, R5, P1 ;  /* 0x000000ffff057224 */ /* 0x000fe400008e0605 */
[----:B------:R-:W-:-:S04]  /*04b0*/  FADD R19, R18, -R19 ;  /* 0x8000001312137221 */ /* 0x000fc80000000000 */
[----:B------:R-:W-:Y:S01]  /*04c0*/  FFMA R24, R19, R19, R24 ;  /* 0x0000001313187223 */ /* 0x000fe20000000018 */
[----:B------:R-:W-:-:S04]  /*04d0*/  FADD R21, R20, -R21 ;  /* 0x8000001514157221 */ /* 0x000fc80000000000 */
[----:B------:R-:W-:Y:S01]  /*04e0*/  FFMA R24, R21, R21, R24 ;  /* 0x0000001515187223 */ /* 0x000fe20000000018 */
[----:B--2---:R-:W-:-:S04]  /*04f0*/  FADD R23, R23, -R22 ;  /* 0x8000001617177221 */ /* 0x004fc80000000000 */
[----:B------:R-:W-:Y:S01]  /*0500*/  FFMA R24, R23, R23, R24 ;  /* 0x0000001717187223 */ /* 0x000fe20000000018 */
[----:B---3--:R-:W-:-:S04]  /*0510*/  FADD R25, R12, -R25 ;  /* 0x800000190c197221 */ /* 0x008fc80000000000 */
[----:B------:R-:W-:Y:S01]  /*0520*/  FFMA R12, R25, R25, R24 ;  /* 0x00000019190c7223 */ /* 0x000fe20000000018 */
[----:B------:R-:W-:Y:S06]  /*0530*/  BRA.U UP0, `(.L_x_3) ;  /* 0xfffffffd00647547 */ /* 0x000fec000b83ffff */
[----:B------:R-:W-:-:S05]  /*0540*/  UMOV UR4, UR5 ;  /* 0x0000000500047c82 */ /* 0x000fca0008000000 */
.L_x_2:
[----:B------:R-:W-:-:S09]  /*0550*/  UISETP.NE.AND UP0, UPT, UR7, URZ, UPT ;  /* 0x000000ff0700728c */ /* 0x000fd2000bf05270 */
[----:B------:R-:W-:Y:S05]  /*0560*/  BRA.U !UP0, `(.L_x_4) ;  /* 0x00000005081c7547 */ /* 0x000fea000b800000 */
[----:B------:R-:W-:Y:S02]  /*0570*/  UIADD3 UR9, UPT, UPT, UR7, -0x1, URZ ;  /* 0xffffffff07097890 */ /* 0x000fe4000fffe0ff */
[----:B------:R-:W-:Y:S02]  /*0580*/  UISETP.NE.AND UP1, UPT, UR8, URZ, UPT ;  /* 0x000000ff0800728c */ /* 0x000fe4000bf25270 */
[----:B------:R-:W-:-:S09]  /*0590*/  UISETP.GE.U32.AND UP0, UPT, UR9, 0x3, UPT ;  /* 0x000000030900788c */ /* 0x000fd2000bf06070 */
[----:B------:R-:W-:Y:S05]  /*05a0*/  BRA.U !UP0, `(.L_x_5) ;  /* 0x0000000108747547 */ /* 0x000fea000b800000 */
[----:B------:R-:W0:Y:S01]  /*05b0*/  LDC.64 R14, c[0x0][0x398] ;  /* 0x0000e600ff0e7b82 */ /* 0x000e220000000a00 */
[----:B------:R-:W1:Y:S01]  /*05c0*/  LDCU.128 UR16, c[0x0][0x390] ;  /* 0x00007200ff1077ac */ /* 0x000e620008000c00 */
[----:B------:R-:W-:Y:S02]  /*05d0*/  IADD3 R17, P0, PT, R2, UR4, RZ ;  /* 0x0000000402117c10 */ /* 0x000fe4000ff1e0ff */
[C---:B------:R-:W-:Y:S02]  /*05e0*/  IADD3 R5, PT, PT, R10.reuse, UR4, RZ ;  /* 0x000000040a057c10 */ /* 0x040fe4000fffe0ff */
[----:B------:R-:W-:Y:S01]  /*05f0*/  IADD3 R7, P2, PT, R10, UR4, RZ ;  /* 0x000000040a077c10 */ /* 0x000fe2000ff5e0ff */
[----:B------:R-:W-:-:S04]  /*0600*/  IMAD.X R18, RZ, RZ, R13, P0 ;  /* 0x000000ffff127224 */ /* 0x000fc800000e060d */
[----:B------:R-:W-:Y:S01]  /*0610*/  IMAD.X R16, RZ, RZ, RZ, P2 ;  /* 0x000000ffff107224 */ /* 0x000fe200010e06ff */
[----:B-1----:R-:W-:Y:S02]  /*0620*/  LEA R4, P1, R17, UR16, 0x2 ;  /* 0x0000001011047c11 */ /* 0x002fe4000f8210ff */
[----:B------:R-:W-:Y:S01]  /*0630*/  LEA R6, P0, R7, UR18, 0x2 ;  /* 0x0000001207067c11 */ /* 0x000fe2000f8010ff */
[----:B0-----:R-:W-:Y:S01]  /*0640*/  IMAD.WIDE.U32 R14, R5, 0x4, R14 ;  /* 0x00000004050e7825 */ /* 0x001fe200078e000e */
[----:B------:R-:W-:Y:S02]  /*0650*/  LEA.HI.X R5, R17, UR17, R18, 0x2, P1 ;  /* 0x0000001111057c11 */ /* 0x000fe400088f1412 */
[----:B------:R-:W-:-:S03]  /*0660*/  LEA.HI.X R7, R7, UR19, R16, 0x2, P0 ;  /* 0x0000001307077c11 */ /* 0x000fc600080f1410 */
[----:B------:R-:W2:Y:S04]  /*0670*/  LDG.E R15, desc[UR10][R14.64] ;  /* 0x0000000a0e0f7981 */ /* 0x000ea8000c1e1900 */
[----:B------:R-:W2:Y:S04]  /*0680*/  LDG.E R16, desc[UR10][R4.64] ;  /* 0x0000000a04107981 */ /* 0x000ea8000c1e1900 */
[----:B------:R-:W3:Y:S04]  /*0690*/  LDG.E R18, desc[UR10][R4.64+0x4] ;  /* 0x0000040a04127981 */ /* 0x000ee8000c1e1900 */
[----:B------:R-:W3:Y:S04]  /*06a0*/  LDG.E R19, desc[UR10][R6.64+0x4] ;  /* 0x0000040a06137981 */ /* 0x000ee8000c1e1900 */
[----:B------:R-:W4:Y:S04]  /*06b0*/  LDG.E R20, desc[UR10][R4.64+0x8] ;  /* 0x0000080a04147981 */ /* 0x000f28000c1e1900 */
[----:B------:R-:W4:Y:S04]  /*06c0*/  LDG.E R21, desc[UR10][R6.64+0x8] ;  /* 0x0000080a06157981 */ /* 0x000f28000c1e1900 */
[----:B------:R-:W5:Y:S04]  /*06d0*/  LDG.E R22, desc[UR10][R4.64+0xc] ;  /* 0x00000c0a04167981 */ /* 0x000f68000c1e1900 */
[----:B------:R-:W5:Y:S01]  /*06e0*/  LDG.E R23, desc[UR10][R6.64+0xc] ;  /* 0x00000c0a06177981 */ /* 0x000f62000c1e1900 */
[----:B------:R-:W-:Y:S01]  /*06f0*/  UIADD3 UR4, UPT, UPT, UR4, 0x4, URZ ;  /* 0x0000000404047890 */ /* 0x000fe2000fffe0ff */
[----:B--2---:R-:W-:-:S04]  /*0700*/  FADD R17, R16, -R15 ;  /* 0x8000000f10117221 */ /* 0x004fc80000000000 */
[----:B------:R-:W-:Y:S01]  /*0710*/  FFMA R12, R17, R17, R12 ;  /* 0x00000011110c7223 */ /* 0x000fe2000000000c */
[----:B---3--:R-:W-:-:S04]  /*0720*/  FADD R19, R18, -R19 ;  /* 0x8000001312137221 */ /* 0x008fc80000000000 */
[----:B------:R-:W-:Y:S01]  /*0730*/  FFMA R12, R19, R19, R12 ;  /* 0x00000013130c7223 */ /* 0x000fe2000000000c */
[----:B----4-:R-:W-:-:S04]  /*0740*/  FADD R21, R20, -R21 ;  /* 0x8000001514157221 */ /* 0x010fc80000000000 */
[----:B------:R-:W-:Y:S01]  /*0750*/  FFMA R12, R21, R21, R12 ;  /* 0x00000015150c7223 */ /* 0x000fe2000000000c */
[----:B-----5:R-:W-:-:S04]  /*0760*/  FADD R23, R22, -R23 ;  /* 0x8000001716177221 */ /* 0x020fc80000000000 */
[----:B------:R-:W-:-:S07]  /*0770*/  FFMA R12, R23, R23, R12 ;  /* 0x00000017170c7223 */ /* 0x000fce000000000c */
.L_x_5:
[----:B------:R-:W-:Y:S05]  /*0780*/  BRA.U !UP1, `(.L_x_4) ;  /* 0x0000000109947547 */ /* 0x000fea000b800000 */
[----:B------:R-:W-:Y:S02]  /*0790*/  UISETP.NE.AND UP0, UPT, UR8, 0x1, UPT ;  /* 0x000000010800788c */ /* 0x000fe4000bf05270 */
[----:B------:R-:W-:-:S07]  /*07a0*/  ULOP3.LUT UP1, URZ, UR14, 0x1, URZ, 0xc0, !UPT ;  /* 0x000000010eff7892 */ /* 0x000fce000f82c0ff */
[----:B------:R-:W-:Y:S05]  /*07b0*/  BRA.U !UP0, `(.L_x_6) ;  /* 0x0000000108547547 */ /* 0x000fea000b800000 */
[----:B------:R-:W0:Y:S01]  /*07c0*/  LDC.64 R14, c[0x0][0x398] ;  /* 0x0000e600ff0e7b82 */ /* 0x000e220000000a00 */
[----:B------:R-:W1:Y:S01]  /*07d0*/  LDCU.128 UR12, c[0x0][0x390] ;  /* 0x00007200ff0c77ac */ /* 0x000e620008000c00 */
[----:B------:R-:W-:Y:S01]  /*07e0*/  IADD3 R5, P0, PT, R2, UR4, RZ ;  /* 0x0000000402057c10 */ /* 0x000fe2000ff1e0ff */
[C---:B------:R-:W-:Y:S01]  /*07f0*/  VIADD R7, R10.reuse, UR4 ;  /* 0x000000040a077c36 */ /* 0x040fe20008000000 */
[----:B------:R-:W-:Y:S02]  /*0800*/  IADD3 R17, P2, PT, R10, UR4, RZ ;  /* 0x000000040a117c10 */ /* 0x000fe4000ff5e0ff */
[----:B------:R-:W-:-:S03]  /*0810*/  IADD3.X R16, PT, PT, RZ, R13, RZ, P0, !PT ;  /* 0x0000000dff107210 */ /* 0x000fc600007fe4ff */
[----:B------:R-:W-:Y:S01]  /*0820*/  IMAD.X R18, RZ, RZ, RZ, P2 ;  /* 0x000000ffff127224 */ /* 0x000fe200010e06ff */
[----:B-1----:R-:W-:Y:S02]  /*0830*/  LEA R4, P1, R5, UR12, 0x2 ;  /* 0x0000000c05047c11 */ /* 0x002fe4000f8210ff */
[----:B------:R-:W-:Y:S02]  /*0840*/  LEA R6, P0, R17, UR14, 0x2 ;  /* 0x0000000e11067c11 */ /* 0x000fe4000f8010ff */
[----:B------:R-:W-:Y:S01]  /*0850*/  LEA.HI.X R5, R5, UR13, R16, 0x2, P1 ;  /* 0x0000000d05057c11 */ /* 0x000fe200088f1410 */
[----:B0-----:R-:W-:Y:S01]  /*0860*/  IMAD.WIDE.U32 R14, R7, 0x4, R14 ;  /* 0x00000004070e7825 */ /* 0x001fe200078e000e */
[----:B------:R-:W-:-:S03]  /*0870*/  LEA.HI.X R7, R17, UR15, R18, 0x2, P0 ;  /* 0x0000000f11077c11 */ /* 0x000fc600080f1412 */
[----:B------:R-:W2:Y:S04]  /*0880*/  LDG.E R16, desc[UR10][R4.64] ;  /* 0x0000000a04107981 */ /* 0x000ea8000c1e1900 */
[----:B------:R-:W2:Y:S04]  /*0890*/  LDG.E R15, desc[UR10][R14.64] ;  /* 0x0000000a0e0f7981 */ /* 0x000ea8000c1e1900 */
[----:B------:R-:W3:Y:S04]  /*08a0*/  LDG.E R18, desc[UR10][R4.64+0x4] ;  /* 0x0000040a04127981 */ /* 0x000ee8000c1e1900 */
[----:B------:R-:W3:Y:S01]  /*08b0*/  LDG.E R7, desc[UR10][R6.64+0x4] ;  /* 0x0000040a06077981 */ /* 0x000ee2000c1e1900 */
[----:B------:R-:W-:Y:S01]  /*08c0*/  UIADD3 UR4, UPT, UPT, UR4, 0x2, URZ ;  /* 0x0000000204047890 */ /* 0x000fe2000fffe0ff */
[----:B--2---:R-:W-:-:S04]  /*08d0*/  FADD R17, R16, -R15 ;  /* 0x8000000f10117221 */ /* 0x004fc80000000000 */
[----:B------:R-:W-:Y:S01]  /*08e0*/  FFMA R12, R17, R17, R12 ;  /* 0x00000011110c7223 */ /* 0x000fe2000000000c */
[----:B---3--:R-:W-:-:S04]  /*08f0*/  FADD R19, R18, -R7 ;  /* 0x8000000712137221 */ /* 0x008fc80000000000 */
[----:B------:R-:W-:-:S07]  /*0900*/  FFMA R12, R19, R19, R12 ;  /* 0x00000013130c7223 */ /* 0x000fce000000000c */
.L_x_6:
[----:B------:R-:W-:Y:S05]  /*0910*/  BRA.U !UP1, `(.L_x_4) ;  /* 0x0000000109307547 */ /* 0x000fea000b800000 */
[----:B------:R-:W0:Y:S01]  /*0920*/  LDC.64 R4, c[0x0][0x398] ;  /* 0x0000e600ff047b82 */ /* 0x000e220000000a00 */
[----:B------:R-:W1:Y:S01]  /*0930*/  LDCU.64 UR12, c[0x0][0x390] ;  /* 0x00007200ff0c77ac */ /* 0x000e620008000a00 */
[----:B------:R-:W-:Y:S01]  /*0940*/  IADD3 R14, P0, PT, R2, UR4, RZ ;  /* 0x00000004020e7c10 */ /* 0x000fe2000ff1e0ff */
[----:B------:R-:W-:-:S04]  /*0950*/  VIADD R7, R10, UR4 ;  /* 0x000000040a077c36 */ /* 0x000fc80008000000 */
[----:B------:R-:W-:Y:S01]  /*0960*/  IMAD.X R15, RZ, RZ, R13, P0 ;  /* 0x000000ffff0f7224 */ /* 0x000fe200000e060d */
[----:B-1----:R-:W-:Y:S01]  /*0970*/  LEA R6, P0, R14, UR12, 0x2 ;  /* 0x0000000c0e067c11 */ /* 0x002fe2000f8010ff */
[----:B0-----:R-:W-:-:S03]  /*0980*/  IMAD.WIDE.U32 R4, R7, 0x4, R4 ;  /* 0x0000000407047825 */ /* 0x001fc600078e0004 */
[----:B------:R-:W-:-:S03]  /*0990*/  LEA.HI.X R7, R14, UR13, R15, 0x2, P0 ;  /* 0x0000000d0e077c11 */ /* 0x000fc600080f140f */
[----:B------:R-:W2:Y:S04]  /*09a0*/  LDG.E R5, desc[UR10][R4.64] ;  /* 0x0000000a04057981 */ /* 0x000ea8000c1e1900 */
[----:B------:R-:W2:Y:S02]  /*09b0*/  LDG.E R6, desc[UR10][R6.64] ;  /* 0x0000000a06067981 */ /* 0x000ea4000c1e1900 */
[----:B--2---:R-:W-:-:S04]  /*09c0*/  FADD R15, R6, -R5 ;  /* 0x80000005060f7221 */ /* 0x004fc80000000000 */
[----:B------:R-:W-:-:S07]  /*09d0*/  FFMA R12, R15, R15, R12 ;  /* 0x0000000f0f0c7223 */ /* 0x000fce000000000c */
.L_x_4:
[----:B------:R-:W0:Y:S01]  /*09e0*/  LDCU UR4, c[0x0][0x388] ;  /* 0x00007100ff0477ac */ /* 0x000e220008000800 */
[----:B------:R-:W-:Y:S02]  /*09f0*/  IADD3 R4, PT, PT, R11, 0x1, RZ ;  /* 0x000000010b047810 */ /* 0x000fe40007ffe0ff */
[----:B------:R-:W-:-:S04]  /*0a00*/  FSETP.GEU.AND P0, PT, R12, R9, PT ;  /* 0x000000090c00720b */ /* 0x000fc80003f0e000 */
[----:B------:R-:W-:Y:S02]  /*0a10*/  SEL R8, R11, R8, !P0 ;  /* 0x000000080b087207 */ /* 0x000fe40004000000 */
[----:B------:R-:W-:Y:S02]  /*0a20*/  FSEL R9, R12, R9, !P0 ;  /* 0x000000090c097208 */ /* 0x000fe40004000000 */
[----:B0-----:R-:W-:-:S13]  /*0a30*/  ISETP.NE.AND P1, PT, R4, UR4, PT ;  /* 0x0000000404007c0c */ /* 0x001fda000bf25270 */
[----:B------:R-:W-:Y:S05]  /*0a40*/  @!P1 BRA `(.L_x_0) ;  /* 0x0000000400049947 */ /* 0x000fea0003800000 */
[----:B------:R-:W-:Y:S01]  /*0a50*/  IMAD.MOV.U32 R11, RZ, RZ, R4 ;  /* 0x000000ffff0b7224 */ /* 0x000fe200078e0004 */
[----:B------:R-:W-:Y:S06]  /*0a60*/  BRA `(.L_x_7) ;  /* 0xfffffff400d47947 */ /* 0x000fec000383ffff */
.L_x_1:
[----:B------:R-:W-:Y:S01]  /*0a70*/  UISETP.GE.U32.AND UP0, UPT, UR4, 0x4, UPT ;  /* 0x000000040400788c */ /* 0x000fe2000bf06070 */
[----:B------:R-:W-:Y:S02]  /*0a80*/  HFMA2 R3, -RZ, RZ, 0, 0 ;  /* 0x00000000ff037431 */ /* 0x000fe400000001ff */
[----:B------:R-:W-:Y:S01]  /*0a90*/  IMAD.MOV.U32 R8, RZ, RZ, -0x1 ;  /* 0xffffffffff087424 */ /* 0x000fe200078e00ff */
[----:B------:R-:W-:Y:S01]  /*0aa0*/  ULOP3.LUT UR5, UR4, 0x3, URZ, 0xc0, !UPT ;  /* 0x0000000304057892 */ /* 0x000fe2000f8ec0ff */
[----:B------:R-:W-:-:S04]  /*0ab0*/  IMAD.MOV.U32 R2, RZ, RZ, 0x7f7fffff ;  /* 0x7f7fffffff027424 */ /* 0x000fc800078e00ff */
[----:B------:R-:W-:Y:S07]  /*0ac0*/  BRA.U !UP0, `(.L_x_8) ;  /* 0x0000000108bc7547 */ /* 0x000fee000b800000 */
[----:B------:R-:W-:Y:S01]  /*0ad0*/  ULOP3.LUT UR4, UR4, 0x7ffffffc, URZ, 0xc0, !UPT ;  /* 0x7ffffffc04047892 */ /* 0x000fe2000f8ec0ff */
[----:B------:R-:W-:Y:S01]  /*0ae0*/  IMAD.MOV.U32 R8, RZ, RZ, -0x1 ;  /* 0xffffffffff087424 */ /* 0x000fe200078e00ff */
[----:B------:R-:W-:Y:S01]  /*0af0*/  MOV R4, RZ ;  /* 0x000000ff00047202 */ /* 0x000fe20000000f00 */
[----:B------:R-:W-:Y:S01]  /*0b00*/  IMAD.MOV.U32 R2, RZ, RZ, 0x7f7fffff ;  /* 0x7f7fffffff027424 */ /* 0x000fe200078e00ff */
[----:B------:R-:W-:Y:S02]  /*0b10*/  UISETP.GT.AND UP0, UPT, UR4, URZ, UPT ;  /* 0x000000ff0400728c */ /* 0x000fe4000bf04270 */
[----:B------:R-:W-:-:S07]  /*0b20*/  IMAD.U32 R3, RZ, RZ, UR4 ;  /* 0x00000004ff037e24 */ /* 0x000fce000f8e00ff */
[----:B------:R-:W-:Y:S05]  /*0b30*/  BRA.U !UP0, `(.L_x_9) ;  /* 0x0000000108887547 */ /* 0x000fea000b800000 */
[----:B------:R-:W-:Y:S01]  /*0b40*/  IMAD.IADD R5, R3, 0x1, -R4 ;  /* 0x0000000103057824 */ /* 0x000fe200078e0a04 */
[----:B------:R-:W-:-:S04]  /*0b50*/  PLOP3.LUT P0, PT, PT, PT, PT, 0x80, 0x8 ;  /* 0x000000000008781c */ /* 0x000fc80003f0f070 */
[----:B------:R-:W-:-:S13]  /*0b60*/  ISETP.GT.AND P1, PT, R5, 0xc, PT ;  /* 0x0000000c0500780c */ /* 0x000fda0003f24270 */
[----:B------:R-:W-:Y:S05]  /*0b70*/  @!P1 BRA `(.L_x_10) ;  /* 0x0000000000449947 */ /* 0x000fea0003800000 */
[----:B------:R-:W-:Y:S02]  /*0b80*/  PLOP3.LUT P0, PT, PT, PT, PT, 0x8, 0x80 ;  /* 0x000000000080781c */ /* 0x000fe40003f0e170 */
[----:B------:R-:W-:-:S11]  /*0b90*/  IADD3 R5, PT, PT, R3, -0xc, RZ ;  /* 0xfffffff403057810 */ /* 0x000fd60007ffe0ff */
.L_x_11:
[----:B------:R-:W-:-:S04]  /*0ba0*/  FSETP.GT.AND P2, PT, R2, RZ, PT ;  /* 0x000000ff0200720b */ /* 0x000fc80003f44000 */
[----:B------:R-:W-:Y:S02]  /*0bb0*/  FSEL R2, R2, RZ, !P2 ;  /* 0x000000ff02027208 */ /* 0x000fe40005000000 */
[----:B------:R-:W-:Y:S02]  /*0bc0*/  SEL R8, R4, R8, P2 ;  /* 0x0000000804087207 */ /* 0x000fe40001000000 */
[----:B------:R-:W-:-:S04]  /*0bd0*/  FSETP.GT.AND P3, PT, R2, RZ, PT ;  /* 0x000000ff0200720b */ /* 0x000fc80003f64000 */
[----:B------:R-:W-:-:S04]  /*0be0*/  FSEL R2, R2, RZ, !P3 ;  /* 0x000000ff02027208 */ /* 0x000fc80005800000 */
[----:B------:R-:W-:-:S04]  /*0bf0*/  FSETP.GT.AND P4, PT, R2, RZ, PT ;  /* 0x000000ff0200720b */ /* 0x000fc80003f84000 */
[----:B------:R-:W-:Y:S01]  /*0c00*/  FSEL R2, R2, RZ, !P4 ;  /* 0x000000ff02027208 */ /* 0x000fe20006000000 */
[----:B------:R-:W-:-:S03]  /*0c10*/  @P3 VIADD R8, R4, 0x4 ;  /* 0x0000000404083836 */ /* 0x000fc60000000000 */
[----:B------:R-:W-:-:S04]  /*0c20*/  FSETP.GT.AND P1, PT, R2, RZ, PT ;  /* 0x000000ff0200720b */ /* 0x000fc80003f24000 */
[----:B------:R-:W-:Y:S01]  /*0c30*/  FSEL R2, R2, RZ, !P1 ;  /* 0x000000ff02027208 */ /* 0x000fe20004800000 */
[----:B------:R-:W-:-:S08]  /*0c40*/  @P4 VIADD R8, R4, 0x8 ;  /* 0x0000000804084836 */ /* 0x000fd00000000000 */
[C---:B------:R-:W-:Y:S01]  /*0c50*/  @P1 IADD3 R8, PT, PT, R4.reuse, 0xc, RZ ;  /* 0x0000000c04081810 */ /* 0x040fe20007ffe0ff */
[----:B------:R-:W-:-:S05]  /*0c60*/  VIADD R4, R4, 0x10 ;  /* 0x0000001004047836 */ /* 0x000fca0000000000 */
[----:B------:R-:W-:-:S13]  /*0c70*/  ISETP.GE.AND P2, PT, R4, R5, PT ;  /* 0x000000050400720c */ /* 0x000fda0003f46270 */
[----:B------:R-:W-:Y:S05]  /*0c80*/  @!P2 BRA `(.L_x_11) ;  /* 0xfffffffc00c4a947 */ /* 0x000fea000383ffff */
.L_x_10:
[----:B------:R-:W-:-:S05]  /*0c90*/  IMAD.IADD R5, R3, 0x1, -R4 ;  /* 0x0000000103057824 */ /* 0x000fca00078e0a04 */
[----:B------:R-:W-:-:S13]  /*0ca0*/  ISETP.GT.AND P1, PT, R5, 0x4, PT ;  /* 0x000000040500780c */ /* 0x000fda0003f24270 */
[----:B------:R-:W-:Y:S05]  /*0cb0*/  @!P1 BRA `(.L_x_12) ;  /* 0x0000000000209947 */ /* 0x000fea0003800000 */
[C---:B------:R-:W-:Y:S02]  /*0cc0*/  FSETP.GT.AND P1, PT, R2.reuse, RZ, PT ;  /* 0x000000ff0200720b */ /* 0x040fe40003f24000 */
[----:B------:R-:W-:Y:S02]  /*0cd0*/  PLOP3.LUT P0, PT, PT, PT, PT, 0x8, 0x80 ;  /* 0x000000000080781c */ /* 0x000fe40003f0e170 */
[----:B------:R-:W-:Y:S02]  /*0ce0*/  FSEL R2, R2, RZ, !P1 ;  /* 0x000000ff02027208 */ /* 0x000fe40004800000 */
[----:B------:R-:W-:Y:S02]  /*0cf0*/  SEL R8, R4, R8, P1 ;  /* 0x0000000804087207 */ /* 0x000fe40000800000 */
[----:B------:R-:W-:-:S04]  /*0d00*/  FSETP.GT.AND P2, PT, R2, RZ, PT ;  /* 0x000000ff0200720b */ /* 0x000fc80003f44000 */
[----:B------:R-:W-:-:S09]  /*0d10*/  FSEL R2, R2, RZ, !P2 ;  /* 0x000000ff02027208 */ /* 0x000fd20005000000 */
[C---:B------:R-:W-:Y:S01]  /*0d20*/  @P2 IADD3 R8, PT, PT, R4.reuse, 0x4, RZ ;  /* 0x0000000404082810 */ /* 0x040fe20007ffe0ff */
[----:B------:R-:W-:-:S07]  /*0d30*/  VIADD R4, R4, 0x8 ;  /* 0x0000000804047836 */ /* 0x000fce0000000000 */
.L_x_12:
[----:B------:R-:W-:-:S13]  /*0d40*/  ISETP.NE.OR P0, PT, R4, R3, P0 ;  /* 0x000000030400720c */ /* 0x000fda0000705670 */
[----:B------:R-:W-:Y:S05]  /*0d50*/  @!P0 BRA `(.L_x_8) ;  /* 0x0000000000188947 */ /* 0x000fea0003800000 */
.L_x_9:
[----:B------:R-:W-:-:S04]  /*0d60*/  FSETP.GT.AND P1, PT, R2, RZ, PT ;  /* 0x000000ff0200720b */ /* 0x000fc80003f24000 */
[C---:B------:R-:W-:Y:S01]  /*0d70*/  SEL R8, R4.reuse, R8, P1 ;  /* 0x0000000804087207 */ /* 0x040fe20000800000 */
[----:B------:R-:W-:Y:S01]  /*0d80*/  VIADD R4, R4, 0x4 ;  /* 0x0000000404047836 */ /* 0x000fe20000000000 */
[----:B------:R-:W-:-:S04]  /*0d90*/  FSEL R2, R2, RZ, !P1 ;  /* 0x000000ff02027208 */ /* 0x000fc80004800000 */
[----:B------:R-:W-:-:S13]  /*0da0*/  ISETP.NE.AND P0, PT, R4, R3, PT ;  /* 0x000000030400720c */ /* 0x000fda0003f05270 */
[----:B------:R-:W-:Y:S05]  /*0db0*/  @P0 BRA `(.L_x_9) ;  /* 0xfffffffc00e80947 */ /* 0x000fea000383ffff */
.L_x_8:
[----:B------:R-:W-:-:S09]  /*0dc0*/  UISETP.NE.AND UP0, UPT, UR5, URZ, UPT ;  /* 0x000000ff0500728c */ /* 0x000fd2000bf05270 */
[----:B------:R-:W-:Y:S05]  /*0dd0*/  BRA.U !UP0, `(.L_x_0) ;  /* 0x0000000108207547 */ /* 0x000fea000b800000 */
[----:B------:R-:W-:-:S05]  /*0de0*/  UMOV UR4, URZ ;  /* 0x000000ff00047c82 */ /* 0x000fca0008000000 */
.L_x_13:
[----:B------:R-:W-:Y:S01]  /*0df0*/  UIADD3 UR4, UPT, UPT, UR4, 0x1, URZ ;  /* 0x0000000104047890 */ /* 0x000fe2000fffe0ff */
[----:B------:R-:W-:-:S03]  /*0e00*/  FSETP.GT.AND P0, PT, R2, RZ, PT ;  /* 0x000000ff0200720b */ /* 0x000fc60003f04000 */
[----:B------:R-:W-:Y:S01]  /*0e10*/  UISETP.NE.AND UP0, UPT, UR4, UR5, UPT ;  /* 0x000000050400728c */ /* 0x000fe2000bf05270 */
[C---:B------:R-:W-:Y:S02]  /*0e20*/  SEL R8, R3.reuse, R8, P0 ;  /* 0x0000000803087207 */ /* 0x040fe40000000000 */
[----:B------:R-:W-:Y:S02]  /*0e30*/  FSEL R2, R2, RZ, !P0 ;  /* 0x000000ff02027208 */ /* 0x000fe40004000000 */
[----:B------:R-:W-:-:S04]  /*0e40*/  IADD3 R3, PT, PT, R3, 0x1, RZ ;  /* 0x0000000103037810 */ /* 0x000fc80007ffe0ff */
[----:B------:R-:W-:Y:S05]  /*0e50*/  BRA.U UP0, `(.L_x_13) ;  /* 0xfffffffd00e47547 */ /* 0x000fea000b83ffff */
.L_x_0:
[----:B------:R-:W0:Y:S01]  /*0e60*/  LDC.64 R2, c[0x0][0x3a8] ;  /* 0x0000ea00ff027b82 */ /* 0x000e220000000a00 */
[----:B------:R-:W1:Y:S01]  /*0e70*/  LDCU.64 UR4, c[0x0][0x3a0] ;  /* 0x00007400ff0477ac */ /* 0x000e620008000a00 */
[----:B------:R-:W-:Y:S01]  /*0e80*/  IMAD.MOV.U32 R9, RZ, RZ, 0x1 ;  /* 0x00000001ff097424 */ /* 0x000fe200078e00ff */
[----:B-1----:R-:W-:-:S04]  /*0e90*/  LEA R4, P0, R0, UR4, 0x2 ;  /* 0x0000000400047c11 */ /* 0x002fc8000f8010ff */
[----:B------:R-:W-:Y:S01]  /*0ea0*/  LEA.HI.X R5, R0, UR5, RZ, 0x2, P0 ;  /* 0x0000000500057c11 */ /* 0x000fe200080f14ff */
[----:B0-----:R-:W-:-:S05]  /*0eb0*/  IMAD.WIDE R2, R8, 0x4, R2 ;  /* 0x0000000408027825 */ /* 0x001fca00078e0202 */
[----:B------:R0:W-:Y:S04]  /*0ec0*/  REDG.E.ADD.STRONG.GPU desc[UR10][R2.64], R9 ;  /* 0x000000090200798e */ /* 0x0001e8000c12e10a */
[----:B------:R-:W2:Y:S02]  /*0ed0*/  LDG.E R7, desc[UR10][R4.64] ;  /* 0x0000000a04077981 */ /* 0x000ea4000c1e1900 */
[----:B--2---:R-:W-:-:S13]  /*0ee0*/  ISETP.NE.AND P0, PT, R8, R7, PT ;  /* 0x000000070800720c */ /* 0x004fda0003f05270 */
[----:B0-----:R-:W-:Y:S05]  /*0ef0*/  @!P0 EXIT ;  /* 0x000000000000894d */ /* 0x001fea0003800000 */
[----:B------:R-:W0:Y:S01]  /*0f00*/  S2R R0, SR_LANEID ;  /* 0x0000000000007919 */ /* 0x000e220000000000 */
[----:B------:R-:W1:Y:S01]  /*0f10*/  LDC.64 R2, c[0x0][0x3b0] ;  /* 0x0000ec00ff027b82 */ /* 0x000e620000000a00 */
[----:B------:R-:W-:Y:S02]  /*0f20*/  VOTEU.ANY UR4, UPT, PT ;  /* 0x0000000000047886 */ /* 0x000fe400038e0100 */
[----:B------:R-:W-:Y:S02]  /*0f30*/  UFLO.U32 UR5, UR4 ;  /* 0x00000004000572bd */ /* 0x000fe400080e0000 */
[----:B------:R-:W1:Y:S04]  /*0f40*/  POPC R7, UR4 ;  /* 0x0000000400077d09 */ /* 0x000e680008000000 */
[----:B0-----:R-:W-:-:S13]  /*0f50*/  ISETP.EQ.U32.AND P0, PT, R0, UR5, PT ;  /* 0x0000000500007c0c */ /* 0x001fda000bf02070 */
[----:B-1----:R-:W-:Y:S04]  /*0f60*/  @P0 REDG.E.ADD.STRONG.GPU desc[UR10][R2.64], R7 ;  /* 0x000000070200098e */ /* 0x002fe8000c12e10a */
[----:B------:R-:W-:Y:S01]  /*0f70*/  STG.E desc[UR10][R4.64], R8 ;  /* 0x0000000804007986 */ /* 0x000fe2000c10190a */
[----:B------:R-:W-:Y:S05]  /*0f80*/  EXIT ;  /* 0x000000000000794d */ /* 0x000fea0003800000 */
.L_x_14:
[----:B------:R-:W-:-:S00]  /*0f90*/  BRA `(.L_x_14) ;  /* 0xfffffffc00fc7947 */ /* 0x000fc0000383ffff */
[----:B------:R-:W-:-:S00]  /*0fa0*/  NOP ;  /* 0x0000000000007918 */ /* 0x000fc00000000000 */
        /* <DEDUP_REMOVED lines=13> */
.L_x_35:


//--------------------- .text._Z18calculate_clustersiiiPfS_PiS0_ --------------------------
	.section	.text._Z18calculate_clustersiiiPfS_PiS0_,"ax",@progbits
	.align	128
        .global         _Z18calculate_clustersiiiPfS_PiS0_
        .type           _Z18calculate_clustersiiiPfS_PiS0_,@function
        .size           _Z18calculate_clustersiiiPfS_PiS0_,(.L_x_34 - _Z18calculate_clustersiiiPfS_PiS0_)
        .other          _Z18calculate_clustersiiiPfS_PiS0_,@"STO_CUDA_ENTRY STV_DEFAULT"
_Z18calculate_clustersiiiPfS_PiS0_:
.text._Z18calculate_clustersiiiPfS_PiS0_:
[----:B------:R-:W-:Y:S01]  /*0000*/  LDC R1, c[0x0][0x37c] ;  /* 0x0000df00ff017b82 */ /* 0x000fe20000000800 */
[----:B------:R-:W0:Y:S01]  /*0010*/  S2R R18, SR_TID.X ;  /* 0x0000000000127919 */ /* 0x000e220000002100 */
[----:B------:R-:W1:Y:S01]  /*0020*/  LDCU UR6, c[0x0][0x384] ;  /* 0x00007080ff0677ac */ /* 0x000e620008000800 */
[----:B------:R-:W0:Y:S01]  /*0030*/  S2R R3, SR_CTAID.X ;  /* 0x0000000000037919 */ /* 0x000e220000002500 */
[----:B------:R-:W0:Y:S01]  /*0040*/  LDCU UR4, c[0x0][0x360] ;  /* 0x00006c00ff0477ac */ /* 0x000e220008000800 */
[----:B------:R-:W2:Y:S01]  /*0050*/  LDCU UR5, c[0x0][0x388] ;  /* 0x00007100ff0577ac */ /* 0x000ea20008000800 */
[----:B-1----:R-:W-:Y:S02]  /*0060*/  IMAD.U32 R21, RZ, RZ, UR6 ;  /* 0x00000006ff157e24 */ /* 0x002fe4000f8e00ff */
[----:B0-----:R-:W-:Y:S02]  /*0070*/  IMAD R18, R3, UR4, R18 ;  /* 0x0000000403127c24 */ /* 0x001fe4000f8e0212 */
[----:B--2---:R-:W-:-:S05]  /*0080*/  IMAD R3, R21, UR5, RZ ;  /* 0x0000000515037c24 */ /* 0x004fca000f8e02ff */
[----:B------:R-:W-:Y:S02]  /*0090*/  ISETP.GE.U32.AND P0, PT, R18, R3, PT ;  /* 0x000000031200720c */ /* 0x000fe40003f06070 */
[----:B------:R-:W-:-:S04]  /*00a0*/  SHF.R.S32.HI R3, RZ, 0x1f, R3 ;  /* 0x0000001fff037819 */ /* 0x000fc80000011403 */
[----:B------:R-:W-:-:S13]  /*00b0*/  ISETP.GE.AND.EX P0, PT, RZ, R3, PT, P0 ;  /* 0x00000003ff00720c */ /* 0x000fda0003f06300 */
[----:B------:R-:W-:Y:S05]  /*00c0*/  @P0 EXIT ;  /* 0x000000000000094d */ /* 0x000fea0003800000 */
[----:B------:R-:W-:Y:S01]  /*00d0*/  IABS R4, R21 ;  /* 0x0000001500047213 */ /* 0x000fe20000000000 */
[----:B------:R-:W0:Y:S01]  /*00e0*/  LDCU UR4, c[0x0][0x380] ;  /* 0x00007000ff0477ac */ /* 0x000e220008000800 */
[----:B------:R-:W-:Y:S02]  /*00f0*/  IABS R6, R18 ;  /* 0x0000001200067213 */ /* 0x000fe40000000000 */
[----:B------:R-:W1:Y:S01]  /*0100*/  I2F.RP R0, R4 ;  /* 0x0000000400007306 */ /* 0x000e620000209400 */
[----:B------:R-:W2:Y:S01]  /*0110*/  LDCU.64 UR6, c[0x0][0x398] ;  /* 0x00007300ff0677ac */ /* 0x000ea20008000a00 */
[----:B------:R-:W3:Y:S06]  /*0120*/  LDCU.64 UR10, c[0x0][0x358] ;  /* 0x00006b00ff0a77ac */ /* 0x000eec0008000a00 */
[----:B-1----:R-:W1:Y:S01]  /*0130*/  MUFU.RCP R0, R0 ;  /* 0x0000000000007308 */ /* 0x002e620000001000 */
[----:B0-----:R-:W-:Y:S01]  /*0140*/  UISETP.GE.AND UP0, UPT, UR4, 0x1, UPT ;  /* 0x000000010400788c */ /* 0x001fe2000bf06270 */
[----:B-1----:R-:W-:-:S06]  /*0150*/  VIADD R2, R0, 0xffffffe ;  /* 0x0ffffffe00027836 */ /* 0x002fcc0000000000 */
[----:B------:R0:W1:Y:S02]  /*0160*/  F2I.FTZ.U32.TRUNC.NTZ R3, R2 ;  /* 0x0000000200037305 */ /* 0x000064000021f000 */
[----:B0-----:R-:W-:Y:S02]  /*0170*/  IMAD.MOV.U32 R2, RZ, RZ, RZ ;  /* 0x000000ffff027224 */ /* 0x001fe400078e00ff */
[----:B-1----:R-:W-:-:S04]  /*0180*/  IMAD.MOV R5, RZ, RZ, -R3 ;  /* 0x000000ffff057224 */ /* 0x002fc800078e0a03 */
[----:B------:R-:W-:-:S04]  /*0190*/  IMAD R5, R5, R4, RZ ;  /* 0x0000000405057224 */ /* 0x000fc800078e02ff */
[----:B------:R-:W-:Y:S01]  /*01a0*/  IMAD.HI.U32 R3, R3, R5, R2 ;  /* 0x0000000503037227 */ /* 0x000fe200078e0002 */
[----:B------:R-:W-:-:S03]  /*01b0*/  LOP3.LUT R2, R18, R21, RZ, 0x3c, !PT ;  /* 0x0000001512027212 */ /* 0x000fc600078e3cff */
[----:B------:R-:W-:Y:S01]  /*01c0*/  IMAD.MOV.U32 R5, RZ, RZ, R6 ;  /* 0x000000ffff057224 */ /* 0x000fe200078e0006 */
[----:B------:R-:W-:-:S03]  /*01d0*/  ISETP.GE.AND P1, PT, R2, RZ, PT ;  /* 0x000000ff0200720c */ /* 0x000fc60003f26270 */
[----:B------:R-:W-:-:S04]  /*01e0*/  IMAD.HI.U32 R0, R3, R5, RZ ;  /* 0x0000000503007227 */ /* 0x000fc800078e00ff */
[----:B------:R-:W-:-:S04]  /*01f0*/  IMAD.MOV R3, RZ, RZ, -R0 ;  /* 0x000000ffff037224 */ /* 0x000fc800078e0a00 */
[----:B------:R-:W-:-:S05]  /*0200*/  IMAD R3, R4, R3, R5 ;  /* 0x0000000304037224 */ /* 0x000fca00078e0205 */
[----:B------:R-:W-:-:S13]  /*0210*/  ISETP.GT.U32.AND P2, PT, R4, R3, PT ;  /* 0x000000030400720c */ /* 0x000fda0003f44070 */
[----:B------:R-:W-:Y:S02]  /*0220*/  @!P2 IMAD.IADD R3, R3, 0x1, -R4 ;  /* 0x000000010303a824 */ /* 0x000fe400078e0a04 */
[----:B------:R-:W-:Y:S01]  /*0230*/  @!P2 VIADD R0, R0, 0x1 ;  /* 0x000000010000a836 */ /* 0x000fe20000000000 */
[----:B------:R-:W-:Y:S02]  /*0240*/  ISETP.NE.AND P2, PT, R21, RZ, PT ;  /* 0x000000ff1500720c */ /* 0x000fe40003f45270 */
[----:B------:R-:W-:-:S13]  /*0250*/  ISETP.GE.U32.AND P0, PT, R3, R4, PT ;  /* 0x000000040300720c */ /* 0x000fda0003f06070 */
[----:B------:R-:W-:-:S04]  /*0260*/  @P0 VIADD R0, R0, 0x1 ;  /* 0x0000000100000836 */ /* 0x000fc80000000000 */
[----:B------:R-:W-:Y:S01]  /*0270*/  @!P1 IMAD.MOV R0, RZ, RZ, -R0 ;  /* 0x000000ffff009224 */ /* 0x000fe200078e0a00 */
[----:B------:R-:W-:-:S05]  /*0280*/  @!P2 LOP3.LUT R0, RZ, R21, RZ, 0x33, !PT ;  /* 0x00000015ff00a212 */ /* 0x000fca00078e33ff */
[----:B------:R-:W-:-:S04]  /*0290*/  IMAD.MOV R19, RZ, RZ, -R0 ;  /* 0x000000ffff137224 */ /* 0x000fc800078e0a00 */
[----:B------:R-:W-:-:S05]  /*02a0*/  IMAD R18, R21, R19, R18 ;  /* 0x0000001315127224 */ /* 0x000fca00078e0212 */
[----:B------:R-:W-:-:S03]  /*02b0*/  SHF.R.S32.HI R19, RZ, 0x1f, R18 ;  /* 0x0000001fff137819 */ /* 0x000fc60000011412 */
[----:B------:R-:W-:-:S03]  /*02c0*/  IMAD.WIDE R2, R0, R21, R18 ;  /* 0x0000001500027225 */ /* 0x000fc600078e0212 */
[----:B--2---:R-:W-:-:S04]  /*02d0*/  LEA R14, P0, R2, UR6, 0x2 ;  /* 0x00000006020e7c11 */ /* 0x004fc8000f8010ff */
[----:B------:R-:W-:Y:S01]  /*02e0*/  LEA.HI.X R15, R2, UR7, R3, 0x2, P0 ;  /* 0x00000007020f7c11 */ /* 0x000fe200080f1403 */
[----:B---3--:R-:W-:Y:S08]  /*02f0*/  BRA.U !UP0, `(.L_x_15) ;  /* 0x0000000d08987547 */ /* 0x008ff0000b800000 */
[----:B------:R-:W-:Y:S01]  /*0300*/  UISETP.GE.U32.AND UP1, UPT, UR4, 0x8, UPT ;  /* 0x000000080400788c */ /* 0x000fe2000bf26070 */
[----:B------:R-:W-:Y:S01]  /*0310*/  IMAD.MOV.U32 R2, RZ, RZ, RZ ;  /* 0x000000ffff027224 */ /* 0x000fe200078e00ff */
[----:B------:R-:W-:-:S04]  /*0320*/  ULOP3.LUT UR8, UR4, 0x7, URZ, 0xc0, !UPT ;  /* 0x0000000704087892 */ /* 0x000fc8000f8ec0ff */
[----:B------:R-:W-:-:S03]  /*0330*/  UISETP.NE.AND UP0, UPT, UR8, URZ, UPT ;  /* 0x000000ff0800728c */ /* 0x000fc6000bf05270 */
[----:B------:R-:W-:Y:S08]  /*0340*/  BRA.U !UP1, `(.L_x_16) ;  /* 0x0000000509dc7547 */ /* 0x000ff0000b800000 */
[----:B------:R-:W0:Y:S01]  /*0350*/  LDCU.64 UR6, c[0x0][0x3a0] ;  /* 0x00007400ff0677ac */ /* 0x000e220008000a00 */
[----:B------:R-:W1:Y:S01]  /*0360*/  LDC R11, c[0x0][0x384] ;  /* 0x0000e100ff0b7b82 */ /* 0x000e620000000800 */
[C---:B------:R-:W-:Y:S01]  /*0370*/  IMAD R6, R21.reuse, 0x7, RZ ;  /* 0x0000000715067824 */ /* 0x040fe200078e02ff */
[----:B------:R-:W-:Y:S01]  /*0380*/  ULOP3.LUT UR4, UR4, 0x7ffffff8, URZ, 0xc0, !UPT ;  /* 0x7ffffff804047892 */ /* 0x000fe2000f8ec0ff */
[C---:B------:R-:W-:Y:S02]  /*0390*/  IMAD R7, R21.reuse, 0x6, RZ ;  /* 0x0000000615077824 */ /* 0x040fe400078e02ff */
[----:B------:R-:W-:-:S03]  /*03a0*/  IMAD R8, R21, 0x5, RZ ;  /* 0x0000000515087824 */ /* 0x000fc600078e02ff */
[----:B------:R-:W2:Y:S01]  /*03b0*/  LDC R4, c[0x0][0x384] ;  /* 0x0000e100ff047b82 */ /* 0x000ea20000000800 */
[C---:B------:R-:W-:Y:S02]  /*03c0*/  IMAD.SHL.U32 R9, R21.reuse, 0x4, RZ ;  /* 0x0000000415097824 */ /* 0x040fe400078e00ff */
[C---:B------:R-:W-:Y:S02]  /*03d0*/  IMAD R10, R21.reuse, 0x3, RZ ;  /* 0x00000003150a7824 */ /* 0x040fe400078e02ff */
[----:B------:R-:W-:Y:S02]  /*03e0*/  IMAD.SHL.U32 R3, R21, 0x2, RZ ;  /* 0x0000000215037824 */ /* 0x000fe400078e00ff */
[----:B------:R-:W-:Y:S01]  /*03f0*/  IMAD.MOV.U32 R5, RZ, RZ, RZ ;  /* 0x000000ffff057224 */ /* 0x000fe200078e00ff */
[----:B0-----:R-:W-:Y:S01]  /*0400*/  UIADD3 UR5, UP1, UPT, UR6, 0x10, URZ ;  /* 0x0000001006057890 */ /* 0x001fe2000ff3e0ff */
[----:B------:R-:W-:-:S03]  /*0410*/  IMAD.U32 R2, RZ, RZ, UR4 ;  /* 0x00000004ff027e24 */ /* 0x000fc6000f8e00ff */
[----:B------:R-:W-:Y:S02]  /*0420*/  UIADD3.X UR6, UPT, UPT, URZ, UR7, URZ, UP1, !UPT ;  /* 0x00000007ff067290 */ /* 0x000fe40008ffe4ff */
[----:B------:R-:W-:Y:S01]  /*0430*/  IMAD.U32 R12, RZ, RZ, UR5 ;  /* 0x00000005ff0c7e24 */ /* 0x000fe2000f8e00ff */
[----:B------:R-:W-:-:S03]  /*0440*/  UIADD3 UR7, UPT, UPT, -UR4, URZ, URZ ;  /* 0x000000ff04077290 */ /* 0x000fc6000fffe1ff */
[----:B------:R-:W-:-:S09]  /*0450*/  IMAD.U32 R13, RZ, RZ, UR6 ;  /* 0x00000006ff0d7e24 */ /* 0x000fd2000f8e00ff */
.L_x_17:
[----:B---3--:R-:W3:Y:S02]  /*0460*/  LDG.E R17, desc[UR10][R12.64+-0x10] ;  /* 0xfffff00a0c117981 */ /* 0x008ee4000c1e1900 */
[----:B---3--:R-:W-:-:S13]  /*0470*/  ISETP.NE.AND P0, PT, R0, R17, PT ;  /* 0x000000110000720c */ /* 0x008fda0003f05270 */
[----:B------:R-:W0:Y:S01]  /*0480*/  @!P0 LDC.64 R16, c[0x0][0x390] ;  /* 0x0000e400ff108b82 */ /* 0x000e220000000a00 */
[----:B------:R-:W-:-:S04]  /*0490*/  @!P0 IADD3 R21, P1, PT, R18, R5, RZ ;  /* 0x0000000512158210 */ /* 0x000fc80007f3e0ff */
[----:B------:R-:W-:Y:S02]  /*04a0*/  @!P0 LEA.HI.X.SX32 R22, R5, R19, 0x1, P1 ;  /* 0x0000001305168211 */ /* 0x000fe400008f0eff */
[----:B0-----:R-:W-:-:S04]  /*04b0*/  @!P0 LEA R20, P1, R21, R16, 0x2 ;  /* 0x0000001015148211 */ /* 0x001fc800078210ff */
[----:B------:R-:W-:Y:S02]  /*04c0*/  @!P0 LEA.HI.X R21, R21, R17, R22, 0x2, P1 ;  /* 0x0000001115158211 */ /* 0x000fe400008f1416 */
[----:B------:R-:W3:Y:S04]  /*04d0*/  @!P0 LDG.E R17, desc[UR10][R14.64] ;  /* 0x0000000a0e118981 */ /* 0x000ee8000c1e1900 */
[----:B------:R-:W3:Y:S02]  /*04e0*/  @!P0 LDG.E R20, desc[UR10][R20.64] ;  /* 0x0000000a14148981 */ /* 0x000ee4000c1e1900 */
[----:B---3--:R-:W-:-:S05]  /*04f0*/  @!P0 FADD R25, R20, R17 ;  /* 0x0000001114198221 */ /* 0x008fca0000000000 */
[----:B------:R0:W-:Y:S04]  /*0500*/  @!P0 STG.E desc[UR10][R14.64], R25 ;  /* 0x000000190e008986 */ /* 0x0001e8000c10190a */
[----:B------:R-:W3:Y:S02]  /*0510*/  LDG.E R17, desc[UR10][R12.64+-0xc] ;  /* 0xfffff40a0c117981 */ /* 0x000ee4000c1e1900 */
[----:B---3--:R-:W-:-:S13]  /*0520*/  ISETP.NE.AND P0, PT, R0, R17, PT ;  /* 0x000000110000720c */ /* 0x008fda0003f05270 */
[----:B------:R-:W3:Y:S01]  /*0530*/  @!P0 LDC.64 R16, c[0x0][0x390] ;  /* 0x0000e400ff108b82 */ /* 0x000ee20000000a00 */
[----:B-1----:R-:W-:Y:S01]  /*0540*/  @!P0 IADD3 R23, P1, PT, R18, R11, RZ ;  /* 0x0000000b12178210 */ /* 0x002fe20007f3e0ff */
[----:B------:R-:W4:Y:S03]  /*0550*/  @!P0 LDG.E R27, desc[UR10][R14.64] ;  /* 0x0000000a0e1b8981 */ /* 0x000f26000c1e1900 */
[----:B------:R-:W-:Y:S02]  /*0560*/  @!P0 LEA.HI.X.SX32 R24, R11, R19, 0x1, P1 ;  /* 0x000000130b188211 */ /* 0x000fe400008f0eff */
[----:B---3--:R-:W-:-:S04]  /*0570*/  @!P0 LEA R22, P1, R23, R16, 0x2 ;  /* 0x0000001017168211 */ /* 0x008fc800078210ff */
[----:B------:R-:W-:-:S05]  /*0580*/  @!P0 LEA.HI.X R23, R23, R17, R24, 0x2, P1 ;  /* 0x0000001117178211 */ /* 0x000fca00008f1418 */
[----:B------:R-:W4:Y:S02]  /*0590*/  @!P0 LDG.E R22, desc[UR10][R22.64] ;  /* 0x0000000a16168981 */ /* 0x000f24000c1e1900 */
[----:B----4-:R-:W-:-:S05]  /*05a0*/  @!P0 FADD R27, R22, R27 ;  /* 0x0000001b161b8221 */ /* 0x010fca0000000000 */
[----:B------:R1:W-:Y:S04]  /*05b0*/  @!P0 STG.E desc[UR10][R14.64], R27 ;  /* 0x0000001b0e008986 */ /* 0x0003e8000c10190a */
[----:B------:R-:W3:Y:S02]  /*05c0*/  LDG.E R17, desc[UR10][R12.64+-0x8] ;  /* 0xfffff80a0c117981 */ /* 0x000ee4000c1e1900 */
[----:B---3--:R-:W-:-:S13]  /*05d0*/  ISETP.NE.AND P0, PT, R0, R17, PT ;  /* 0x000000110000720c */ /* 0x008fda0003f05270 */
[----:B------:R-:W3:Y:S01]  /*05e0*/  @!P0 LDC.64 R16, c[0x0][0x390] ;  /* 0x0000e400ff108b82 */ /* 0x000ee20000000a00 */
[----:B------:R-:W-:Y:S01]  /*05f0*/  @!P0 IADD3 R21, P1, PT, R18, R3, RZ ;  /* 0x0000000312158210 */ /* 0x000fe20007f3e0ff */
[----:B0-----:R-:W4:Y:S03]  /*0600*/  @!P0 LDG.E R25, desc[UR10][R14.64] ;  /* 0x0000000a0e198981 */ /* 0x001f26000c1e1900 */
        /* <DEDUP_REMOVED lines=10> */
[----:B-1----:R-:W4:Y:S03]  /*06b0*/  @!P0 LDG.E R27, desc[UR10][R14.64] ;  /* 0x0000000a0e1b8981 */ /* 0x002f26000c1e1900 */
        /* <DEDUP_REMOVED lines=28> */
[----:B------:R-:W4:Y:S02]  /*0880*/  LDG.E R17, desc[UR10][R12.64+0x8] ;  /* 0x0000080a0c117981 */ /* 0x000f24000c1e1900 */
[----:B----4-:R-:W-:-:S13]  /*0890*/  ISETP.NE.AND P0, PT, R0, R17, PT ;  /* 0x000000110000720c */ /* 0x010fda0003f05270 */
[----:B------:R-:W1:Y:S01]  /*08a0*/  @!P0 LDC.64 R16, c[0x0][0x390] ;  /* 0x0000e400ff108b82 */ /* 0x000e620000000a00 */
[----:B------:R-:W-:-:S04]  /*08b0*/  @!P0 IADD3 R21, P1, PT, R18, R7, RZ ;  /* 0x0000000712158210 */ /* 0x000fc80007f3e0ff */
[----:B------:R-:W-:Y:S02]  /*08c0*/  @!P0 LEA.HI.X.SX32 R24, R7, R19, 0x1, P1 ;  /* 0x0000001307188211 */ /* 0x000fe400008f0eff */
[----:B-1----:R-:W-:-:S04]  /*08d0*/  @!P0 LEA R20, P1, R21, R16, 0x2 ;  /* 0x0000001015148211 */ /* 0x002fc800078210ff */
[----:B------:R-:W-:Y:S02]  /*08e0*/  @!P0 LEA.HI.X R21, R21, R17, R24, 0x2, P1 ;  /* 0x0000001115158211 */ /* 0x000fe400008f1418 */
[----:B------:R-:W4:Y:S04]  /*08f0*/  @!P0 LDG.E R17, desc[UR10][R14.64] ;  /* 0x0000000a0e118981 */ /* 0x000f28000c1e1900 */
[----:B------:R-:W4:Y:S02]  /*0900*/  @!P0 LDG.E R20, desc[UR10][R20.64] ;  /* 0x0000000a14148981 */ /* 0x000f24000c1e1900 */
[----:B----4-:R-:W-:-:S05]  /*0910*/  @!P0 FADD R23, R20, R17 ;  /* 0x0000001114178221 */ /* 0x010fca0000000000 */
[----:B------:R3:W-:Y:S04]  /*0920*/  @!P0 STG.E desc[UR10][R14.64], R23 ;  /* 0x000000170e008986 */ /* 0x0007e8000c10190a */
[----:B------:R-:W4:Y:S02]  /*0930*/  LDG.E R17, desc[UR10][R12.64+0xc] ;  /* 0x00000c0a0c117981 */ /* 0x000f24000c1e1900 */
[----:B----4-:R-:W-:-:S13]  /*0940*/  ISETP.NE.AND P0, PT, R0, R17, PT ;  /* 0x000000110000720c */ /* 0x010fda0003f05270 */
[----:B------:R-:W1:Y:S01]  /*0950*/  @!P0 LDC.64 R16, c[0x0][0x390] ;  /* 0x0000e400ff108b82 */ /* 0x000e620000000a00 */
[----:B------:R-:W-:Y:S01]  /*0960*/  @!P0 IADD3 R22, P1, PT, R18, R6, RZ ;  /* 0x0000000612168210 */ /* 0x000fe20007f3e0ff */
[----:B0-----:R-:W4:Y:S03]  /*0970*/  @!P0 LDG.E R25, desc[UR10][R14.64] ;  /* 0x0000000a0e198981 */ /* 0x001f26000c1e1900 */
[----:B------:R-:W-:Y:S02]  /*0980*/  @!P0 LEA.HI.X.SX32 R24, R6, R19, 0x1, P1 ;  /* 0x0000001306188211 */ /* 0x000fe400008f0eff */
[----:B-1----:R-:W-:-:S04]  /*0990*/  @!P0 LEA R16, P1, R22, R16, 0x2 ;  /* 0x0000001016108211 */ /* 0x002fc800078210ff */
[----:B------:R-:W-:-:S05]  /*09a0*/  @!P0 LEA.HI.X R17, R22, R17, R24, 0x2, P1 ;  /* 0x0000001116118211 */ /* 0x000fca00008f1418 */
[----:B------:R-:W4:Y:S01]  /*09b0*/  @!P0 LDG.E R16, desc[UR10][R16.64] ;  /* 0x0000000a10108981 */ /* 0x000f22000c1e1900 */
[----:B------:R-:W-:-:S04]  /*09c0*/  UIADD3 UR7, UPT, UPT, UR7, 0x8, URZ ;  /* 0x0000000807077890 */ /* 0x000fc8000fffe0ff */
[----:B------:R-:W-:Y:S01]  /*09d0*/  UISETP.NE.AND UP1, UPT, UR7, URZ, UPT ;  /* 0x000000ff0700728c */ /* 0x000fe2000bf25270 */
[----:B--2---:R-:W-:-:S04]  /*09e0*/  IMAD.MOV.U32 R21, RZ, RZ, R4 ;  /* 0x000000ffff157224 */ /* 0x004fc800078e0004 */
[C---:B------:R-:W-:Y:S02]  /*09f0*/  IMAD R5, R21.reuse, 0x8, R5 ;  /* 0x0000000815057824 */ /* 0x040fe400078e0205 */
[C---:B------:R-:W-:Y:S02]  /*0a00*/  IMAD R11, R21.reuse, 0x8, R11 ;  /* 0x00000008150b7824 */ /* 0x040fe400078e020b */
[C---:B------:R-:W-:Y:S02]  /*0a10*/  IMAD R3, R21.reuse, 0x8, R3 ;  /* 0x0000000815037824 */ /* 0x040fe400078e0203 */
[C---:B------:R-:W-:Y:S02]  /*0a20*/  IMAD R10, R21.reuse, 0x8, R10 ;  /* 0x00000008150a7824 */ /* 0x040fe400078e020a */
[C---:B------:R-:W-:Y:S02]  /*0a30*/  IMAD R9, R21.reuse, 0x8, R9 ;  /* 0x0000000815097824 */ /* 0x040fe400078e0209 */
[----:B------:R-:W-:-:S02]  /*0a40*/  IMAD R8, R21, 0x8, R8 ;  /* 0x0000000815087824 */ /* 0x000fc400078e0208 */
[C---:B------:R-:W-:Y:S02]  /*0a50*/  IMAD R7, R21.reuse, 0x8, R7 ;  /* 0x0000000815077824 */ /* 0x040fe400078e0207 */
[----:B------:R-:W-:Y:S02]  /*0a60*/  IMAD R6, R21, 0x8, R6 ;  /* 0x0000000815067824 */ /* 0x000fe400078e0206 */
[----:B----4-:R-:W-:-:S05]  /*0a70*/  @!P0 FADD R25, R16, R25 ;  /* 0x0000001910198221 */ /* 0x010fca0000000000 */
[----:B------:R3:W-:Y:S01]  /*0a80*/  @!P0 STG.E desc[UR10][R14.64], R25 ;  /* 0x000000190e008986 */ /* 0x0007e2000c10190a */
[----:B------:R-:W-:-:S05]  /*0a90*/  IADD3 R12, P0, PT, R12, 0x20, RZ ;  /* 0x000000200c0c7810 */ /* 0x000fca0007f1e0ff */
[----:B------:R-:W-:Y:S01]  /*0aa0*/  IMAD.X R13, RZ, RZ, R13, P0 ;  /* 0x000000ffff0d7224 */ /* 0x000fe200000e060d */
[----:B------:R-:W-:Y:S07]  /*0ab0*/  BRA.U UP1, `(.L_x_17) ;  /* 0xfffffff901687547 */ /* 0x000fee000b83ffff */
.L_x_16:
[----:B------:R-:W-:Y:S05]  /*0ac0*/  BRA.U !UP0, `(.L_x_15) ;  /* 0x0000000508a47547 */ /* 0x000fea000b800000 */
[----:B------:R-:W0:Y:S01]  /*0ad0*/  LDCU UR4, c[0x0][0x380] ;  /* 0x00007000ff0477ac */ /* 0x000e220008000800 */
[----:B------:R-:W-:Y:S02]  /*0ae0*/  UISETP.GE.U32.AND UP0, UPT, UR8, 0x4, UPT ;  /* 0x000000040800788c */ /* 0x000fe4000bf06070 */
[----:B0-----:R-:W-:-:S04]  /*0af0*/  ULOP3.LUT UR5, UR4, 0x3, URZ, 0xc0, !UPT ;  /* 0x0000000304057892 */ /* 0x001fc8000f8ec0ff */
[----:B------:R-:W-:-:S03]  /*0b00*/  UISETP.NE.AND UP1, UPT, UR5, URZ, UPT ;  /* 0x000000ff0500728c */ /* 0x000fc6000bf25270 */
[----:B------:R-:W-:Y:S08]  /*0b10*/  BRA.U !UP0, `(.L_x_18) ;  /* 0x0000000108d47547 */ /* 0x000ff0000b800000 */
[----:B------:R-:W0:Y:S02]  /*0b20*/  LDC.64 R4, c[0x0][0x3a0] ;  /* 0x0000e800ff047b82 */ /* 0x000e240000000a00 */
[----:B0-----:R-:W-:-:S05]  /*0b30*/  IMAD.WIDE.U32 R4, R2, 0x4, R4 ;  /* 0x0000000402047825 */ /* 0x001fca00078e0004 */
[----:B------:R-:W2:Y:S02]  /*0b40*/  LDG.E R3, desc[UR10][R4.64] ;  /* 0x0000000a04037981 */ /* 0x000ea4000c1e1900 */
[----:B--2---:R-:W-:-:S13]  /*0b50*/  ISETP.NE.AND P0, PT, R0, R3, PT ;  /* 0x000000030000720c */ /* 0x004fda0003f05270 */
[----:B------:R-:W0:Y:S01]  /*0b60*/  @!P0 LDC.64 R10, c[0x0][0x390] ;  /* 0x0000e400ff0a8b82 */ /* 0x000e220000000a00 */
[----:B------:R-:W-:-:S05]  /*0b70*/  @!P0 IMAD R3, R2, R21, RZ ;  /* 0x0000001502038224 */ /* 0x000fca00078e02ff */
[----:B------:R-:W-:-:S04]  /*0b80*/  @!P0 IADD3 R7, P1, PT, R18, R3, RZ ;  /* 0x0000000312078210 */ /* 0x000fc80007f3e0ff */
[----:B------:R-:W-:Y:S02]  /*0b90*/  @!P0 LEA.HI.X.SX32 R8, R3, R19, 0x1, P1 ;  /* 0x0000001303088211 */ /* 0x000fe400008f0eff */
[----:B------:R-:W2:Y:S01]  /*0ba0*/  @!P0 LDG.E R3, desc[UR10][R14.64] ;  /* 0x0000000a0e038981 */ /* 0x000ea2000c1e1900 */
[----:B0-----:R-:W-:-:S04]  /*0bb0*/  @!P0 LEA R6, P1, R7, R10, 0x2 ;  /* 0x0000000a07068211 */ /* 0x001fc800078210ff */
[----:B------:R-:W-:-:S05]  /*0bc0*/  @!P0 LEA.HI.X R7, R7, R11, R8, 0x2, P1 ;  /* 0x0000000b07078211 */ /* 0x000fca00008f1408 */
[----:B------:R-:W2:Y:S02]  /*0bd0*/  @!P0 LDG.E R6, desc[UR10][R6.64] ;  /* 0x0000000a06068981 */ /* 0x000ea4000c1e1900 */
[----:B--2---:R-:W-:-:S05]  /*0be0*/  @!P0 FADD R3, R6, R3 ;  /* 0x0000000306038221 */ /* 0x004fca0000000000 */
[----:B------:R0:W-:Y:S04]  /*0bf0*/  @!P0 STG.E desc[UR10][R14.64], R3 ;  /* 0x000000030e008986 */ /* 0x0001e8000c10190a */
[----:B------:R-:W2:Y:S02]  /*0c00*/  LDG.E R9, desc[UR10][R4.64+0x4] ;  /* 0x0000040a04097981 */ /* 0x000ea4000c1e1900 */
[----:B--2---:R-:W-:-:S13]  /*0c10*/  ISETP.NE.AND P0, PT, R0, R9, PT ;  /* 0x000000090000720c */ /* 0x004fda0003f05270 */
[----:B------:R-:W1:Y:S01]  /*0c20*/  @!P0 LDC.64 R12, c[0x0][0x390] ;  /* 0x0000e400ff0c8b82 */ /* 0x000e620000000a00 */
[----:B------:R-:W-:Y:S01]  /*0c30*/  @!P0 IMAD R9, R2, R21, R21 ;  /* 0x0000001502098224 */ /* 0x000fe200078e0215 */
[----:B------:R-:W0:Y:S04]  /*0c40*/  @!P0 LDG.E R7, desc[UR10][R14.64] ;  /* 0x0000000a0e078981 */ /* 0x000e28000c1e1900 */
[----:B------:R-:W-:-:S04]  /*0c50*/  @!P0 IADD3 R10, P1, PT, R18, R9, RZ ;  /* 0x00000009120a8210 */ /* 0x000fc80007f3e0ff */
[----:B------:R-:W-:Y:S02]  /*0c60*/  @!P0 LEA.HI.X.SX32 R9, R9, R19, 0x1, P1 ;  /* 0x0000001309098211 */ /* 0x000fe400008f0eff */
[----:B-1----:R-:W-:-:S04]  /*0c70*/  @!P0 LEA R8, P1, R10, R12, 0x2 ;  /* 0x0000000c0a088211 */ /* 0x002fc800078210ff */
[----:B------:R-:W-:-:S05]  /*0c80*/  @!P0 LEA.HI.X R9, R10, R13, R9, 0x2, P1 ;  /* 0x0000000d0a098211 */ /* 0x000fca00008f1409 */
[----:B------:R-:W0:Y:S02]  /*0c90*/  @!P0 LDG.E R8, desc[UR10][R8.64] ;  /* 0x0000000a08088981 */ /* 0x000e24000c1e1900 */
[----:B0-----:R-:W-:-:S05]  /*0ca0*/  @!P0 FADD R3, R8, R7 ;  /* 0x0000000708038221 */ /* 0x001fca0000000000 */
[----:B------:R0:W-:Y:S04]  /*0cb0*/  @!P0 STG.E desc[UR10][R14.64], R3 ;  /* 0x000000030e008986 */ /* 0x0001e8000c10190a */
[----:B------:R-:W2:Y:S02]  /*0cc0*/  LDG.E R7, desc[UR10][R4.64+0x8] ;  /* 0x0000080a04077981 */ /* 0x000ea4000c1e1900 */
[----:B--2---:R-:W-:-:S13]  /*0cd0*/  ISETP.NE.AND P0, PT, R0, R7, PT ;  /* 0x000000070000720c */ /* 0x004fda0003f05270 */
[----:B------:R-:W1:Y:S01]  /*0ce0*/  @!P0 LDC.64 R12, c[0x0][0x390] ;  /* 0x0000e400ff0c8b82 */ /* 0x000e620000000a00 */
[----:B------:R-:W-:Y:S01]  /*0cf0*/  @!P0 VIADD R6, R2, 0x2 ;  /* 0x0000000202068836 */ /* 0x000fe20000000000 */
[----:B------:R-:W0:Y:S03]  /*0d00*/  @!P0 LDG.E R9, desc[UR10][R14.64] ;  /* 0x0000000a0e098981 */ /* 0x000e26000c1e1900 */
[----:B------:R-:W-:-:S05]  /*0d10*/  @!P0 IMAD R7, R6, R21, RZ ;  /* 0x0000001506078224 */ /* 0x000fca00078e02ff */
        /* <DEDUP_REMOVED lines=17> */
[----:B------:R-:W0:Y:S01]  /*0e30*/  @!P0 LDG.E R8, desc[UR10][R8.64] ;  /* 0x0000000a08088981 */ /* 0x000e22000c1e1900 */
[----:B------:R-:W-:Y:S02]  /*0e40*/  VIADD R2, R2, 0x4 ;  /* 0x0000000402027836 */ /* 0x000fe40000000000 */
[----:B0-----:R-:W-:-:S05]  /*0e50*/  @!P0 FADD R3, R8, R7 ;  /* 0x0000000708038221 */ /* 0x001fca0000000000 */
[----:B------:R0:W-:Y:S02]  /*0e60*/  @!P0 STG.E desc[UR10][R14.64], R3 ;  /* 0x000000030e008986 */ /* 0x0001e4000c10190a */
.L_x_18:
[----:B------:R-:W-:Y:S05]  /*0e70*/  BRA.U !UP1, `(.L_x_15) ;  /* 0x0000000109b87547 */ /* 0x000fea000b800000 */
[----:B------:R-:W-:Y:S02]  /*0e80*/  UISETP.NE.AND UP0, UPT, UR5, 0x1, UPT ;  /* 0x000000010500788c */ /* 0x000fe4000bf05270 */
[----:B------:R-:W-:-:S04]  /*0e90*/  ULOP3.LUT UR4, UR4, 0x1, URZ, 0xc0, !UPT ;  /* 0x0000000104047892 */ /* 0x000fc8000f8ec0ff */
[----:B------:R-:W-:-:S03]  /*0ea0*/  UISETP.NE.U32.AND UP1, UPT, UR4, 0x1, UPT ;  /* 0x000000010400788c */ /* 0x000fc6000bf25070 */
[----:B------:R-:W-:Y:S08]  /*0eb0*/  BRA.U !UP0, `(.L_x_19) ;  /* 0x00000001086c7547 */ /* 0x000ff0000b800000 */
[----:B------:R-:W1:Y:S02]  /*0ec0*/  LDC.64 R4, c[0x0][0x3a0] ;  /* 0x0000e800ff047b82 */ /* 0x000e640000000a00 */
[----:B-1----:R-:W-:-:S05]  /*0ed0*/  IMAD.WIDE.U32 R4, R2, 0x4, R4 ;  /* 0x0000000402047825 */ /* 0x002fca00078e0004 */
[----:B0-----:R-:W2:Y:S02]  /*0ee0*/  LDG.E R3, desc[UR10][R4.64] ;  /* 0x0000000a04037981 */ /* 0x001ea4000c1e1900 */
        /* <DEDUP_REMOVED lines=24> */
.L_x_19:
[----:B------:R-:W-:Y:S05]  /*1070*/  BRA.U UP1, `(.L_x_15) ;  /* 0x0000000101387547 */ /* 0x000fea000b800000 */
[----:B------:R-:W2:Y:S02]  /*1080*/  LDC.64 R4, c[0x0][0x3a0] ;  /* 0x0000e800ff047b82 */ /* 0x000ea40000000a00 */
[----:B--2---:R-:W-:-:S06]  /*1090*/  IMAD.WIDE.U32 R4, R2, 0x4, R4 ;  /* 0x0000000402047825 */ /* 0x004fcc00078e0004 */
[----:B------:R-:W2:Y:S02]  /*10a0*/  LDG.E R5, desc[UR10][R4.64] ;  /* 0x0000000a04057981 */ /* 0x000ea4000c1e1900 */
[----:B--2---:R-:W-:-:S13]  /*10b0*/  ISETP.NE.AND P0, PT, R0, R5, PT ;  /* 0x000000050000720c */ /* 0x004fda0003f05270 */
[----:B------:R-:W2:Y:S01]  /*10c0*/  @!P0 LDC.64 R6, c[0x0][0x390] ;  /* 0x0000e400ff068b82 */ /* 0x000ea20000000a00 */
[----:B------:R-:W-:-:S05]  /*10d0*/  @!P0 IMAD R21, R2, R21, RZ ;  /* 0x0000001502158224 */ /* 0x000fca00078e02ff */
[----:B01----:R-:W-:-:S04]  /*10e0*/  @!P0 IADD3 R3, P1, PT, R18, R21, RZ ;  /* 0x0000001512038210 */ /* 0x003fc80007f3e0ff */
[----:B------:R-:W-:Y:S02]  /*10f0*/  @!P0 LEA.HI.X.SX32 R18, R21, R19, 0x1, P1 ;  /* 0x0000001315128211 */ /* 0x000fe400008f0eff */
[----:B--2---:R-:W-:-:S04]  /*1100*/  @!P0 LEA R2, P1, R3, R6, 0x2 ;  /* 0x0000000603028211 */ /* 0x004fc800078210ff */
[----:B------:R-:W-:Y:S02]  /*1110*/  @!P0 LEA.HI.X R3, R3, R7, R18, 0x2, P1 ;  /* 0x0000000703038211 */ /* 0x000fe400008f1412 */
[----:B------:R-:W2:Y:S04]  /*1120*/  @!P0 LDG.E R7, desc[UR10][R14.64] ;  /* 0x0000000a0e078981 */ /* 0x000ea8000c1e1900 */
[----:B------:R-:W2:Y:S02]  /*1130*/  @!P0 LDG.E R2, desc[UR10][R2.64] ;  /* 0x0000000a02028981 */ /* 0x000ea4000c1e1900 */
[----:B--2---:R-:W-:-:S05]  /*1140*/  @!P0 FADD R7, R2, R7 ;  /* 0x0000000702078221 */ /* 0x004fca0000000000 */
[----:B------:R2:W-:Y:S02]  /*1150*/  @!P0 STG.E desc[UR10][R14.64], R7 ;  /* 0x000000070e008986 */ /* 0x0005e4000c10190a */
.L_x_15:
[----:B01----:R-:W0:Y:S02]  /*1160*/  LDC.64 R2, c[0x0][0x3a8] ;  /* 0x0000ea00ff027b82 */ /* 0x003e240000000a00 */
[----:B0-----:R-:W-:-:S06]  /*1170*/  IMAD.WIDE R2, R0, 0x4, R2 ;  /* 0x0000000400027825 */ /* 0x001fcc00078e0202 */
[----:B------:R-:W4:Y:S02]  /*1180*/  LDG.E R2, desc[UR10][R2.64] ;  /* 0x0000000a02027981 */ /* 0x000f24000c1e1900 */
[----:B----4-:R-:W-:-:S13]  /*1190*/  ISETP.GE.AND P0, PT, R2, 0x1, PT ;  /* 0x000000010200780c */ /* 0x010fda0003f06270 */
[----:B------:R-:W-:Y:S05]  /*11a0*/  @!P0 EXIT ;  /* 0x000000000000894d */ /* 0x000fea0003800000 */
[----:B------:R-:W4:Y:S01]  /*11b0*/  LDG.E R0, desc[UR10][R14.64] ;  /* 0x0000000a0e007981 */ /* 0x000f22000c1e1900 */
[----:B------:R-:W-:Y:S01]  /*11c0*/  I2FP.F32.U32 R5, R2 ;  /* 0x0000000200057245 */ /* 0x000fe20000201000 */
[----:B------:R-:W-:Y:S03]  /*11d0*/  BSSY.RECONVERGENT B0, `(.L_x_20) ;  /* 0x000000c000007945 */ /* 0x000fe60003800200 */
[----:B------:R-:W0:Y:S02]  /*11e0*/  MUFU.RCP R2, R5 ;  /* 0x0000000500027308 */ /* 0x000e240000001000 */
[----:B0-----:R-:W-:-:S04]  /*11f0*/  FFMA R3, -R5, R2, 1 ;  /* 0x3f80000005037423 */ /* 0x001fc80000000102 */
[----:B------:R-:W-:Y:S02]  /*1200*/  FFMA R3, R2, R3, R2 ;  /* 0x0000000302037223 */ /* 0x000fe40000000002 */
[----:B----4-:R-:W0:Y:S02]  /*1210*/  FCHK P0, R0, R5 ;  /* 0x0000000500007302 */ /* 0x010e240000000000 */
[----:B------:R-:W-:-:S04]  /*1220*/  FFMA R2, R0, R3, RZ ;  /* 0x0000000300027223 */ /* 0x000fc800000000ff */
[----:B------:R-:W-:-:S04]  /*1230*/  FFMA R4, -R5, R2, R0 ;  /* 0x0000000205047223 */ /* 0x000fc80000000100 */
[----:B------:R-:W-:Y:S01]  /*1240*/  FFMA R3, R3, R4, R2 ;  /* 0x0000000403037223 */ /* 0x000fe20000000002 */
[----:B0-----:R-:W-:Y:S06]  /*1250*/  @!P0 BRA `(.L_x_21) ;  /* 0x00000000000c8947 */ /* 0x001fec0003800000 */
[----:B------:R-:W-:-:S07]  /*1260*/  MOV R2, 0x1280 ;  /* 0x0000128000027802 */ /* 0x000fce0000000f00 */
[----:B--23--:R-:W-:Y:S05]  /*1270*/  CALL.REL.NOINC `($__internal_0_$__cuda_sm3x_div_rn_noftz_f32_slowpath) ;  /* 0x0000000000107944 */ /* 0x00cfea0003c00000 */
[----:B------:R-:W-:-:S07]  /*1280*/  IMAD.MOV.U32 R3, RZ, RZ, R0 ;  /* 0x000000ffff037224 */ /* 0x000fce00078e0000 */
.L_x_21:
[----:B------:R-:W-:Y:S05]  /*1290*/  BSYNC.RECONVERGENT B0 ;  /* 0x0000000000007941 */ /* 0x000fea0003800200 */
.L_x_20:
[----:B------:R-:W-:Y:S01]  /*12a0*/  STG.E desc[UR10][R14.64], R3 ;  /* 0x000000030e007986 */ /* 0x000fe2000c10190a */
[----:B------:R-:W-:Y:S05]  /*12b0*/  EXIT ;  /* 0x000000000000794d */ /* 0x000fea0003800000 */
        .weak           $__internal_0_$__cuda_sm3x_div_rn_noftz_f32_slowpath
        .type           $__internal_0_$__cuda_sm3x_div_rn_noftz_f32_slowpath,@function
        .size           $__internal_0_$__cuda_sm3x_div_rn_noftz_f32_slowpath,(.L_x_34 - $__internal_0_$__cuda_sm3x_div_rn_noftz_f32_slowpath)
$__internal_0_$__cuda_sm3x_div_rn_noftz_f32_slowpath:
[----:B------:R-:W-:Y:S01]  /*12c0*/  SHF.R.U32.HI R4, RZ, 0x17, R5 ;  /* 0x00000017ff047819 */ /* 0x000fe20000011605 */
[----:B------:R-:W-:Y:S01]  /*12d0*/  BSSY.RECONVERGENT B1, `(.L_x_22) ;  /* 0x0000064000017945 */ /* 0x000fe20003800200 */
[--C-:B------:R-:W-:Y:S02]  /*12e0*/  SHF.R.U32.HI R3, RZ, 0x17, R0.reuse ;  /* 0x00000017ff037819 */ /* 0x100fe40000011600 */
[----:B------:R-:W-:Y:S01]  /*12f0*/  LOP3.LUT R10, R4, 0xff, RZ, 0xc0, !PT ;  /* 0x000000ff040a7812 */ /* 0x000fe200078ec0ff */
[----:B------:R-:W-:Y:S01]  /*1300*/  IMAD.MOV.U32 R4, RZ, RZ, R0 ;  /* 0x000000ffff047224 */ /* 0x000fe200078e0000 */
[----:B------:R-:W-:-:S03]  /*1310*/  LOP3.LUT R8, R3, 0xff, RZ, 0xc0, !PT ;  /* 0x000000ff03087812 */ /* 0x000fc600078ec0ff */
[----:B------:R-:W-:Y:S02]  /*1320*/  VIADD R9, R10, 0xffffffff ;  /* 0xffffffff0a097836 */ /* 0x000fe40000000000 */
[----:B------:R-:W-:-:S03]  /*1330*/  VIADD R7, R8, 0xffffffff ;  /* 0xffffffff08077836 */ /* 0x000fc60000000000 */
[----:B------:R-:W-:-:S04]  /*1340*/  ISETP.GT.U32.AND P0, PT, R9, 0xfd, PT ;  /* 0x000000fd0900780c */ /* 0x000fc80003f04070 */
[----:B------:R-:W-:-:S13]  /*1350*/  ISETP.GT.U32.OR P0, PT, R7, 0xfd, P0 ;  /* 0x000000fd0700780c */ /* 0x000fda0000704470 */
[----:B------:R-:W-:Y:S01]  /*1360*/  @!P0 IMAD.MOV.U32 R6, RZ, RZ, RZ ;  /* 0x000000ffff068224 */ /* 0x000fe200078e00ff */
[----:B------:R-:W-:Y:S06]  /*1370*/  @!P0 BRA `(.L_x_23) ;  /* 0x0000000000608947 */ /* 0x000fec0003800000 */
[----:B------:R-:W-:Y:S01]  /*1380*/  FSETP.GTU.FTZ.AND P0, PT, |R0|, +INF , PT ;  /* 0x7f8000000000780b */ /* 0x000fe20003f1c200 */
[----:B------:R-:W-:Y:S01]  /*1390*/  IMAD.MOV.U32 R3, RZ, RZ, R5 ;  /* 0x000000ffff037224 */ /* 0x000fe200078e0005 */
[----:B------:R-:W-:-:S04]  /*13a0*/  FSETP.GTU.FTZ.AND P1, PT, |R5|, +INF , PT ;  /* 0x7f8000000500780b */ /* 0x000fc80003f3c200 */
[----:B------:R-:W-:-:S13]  /*13b0*/  PLOP3.LUT P0, PT, P0, P1, PT, 0xf8, 0x8f ;  /* 0x00000000008f781c */ /* 0x000fda0000703f70 */
[----:B------:R-:W-:Y:S05]  /*13c0*/  @P0 BRA `(.L_x_24) ;  /* 0x00000004004c0947 */ /* 0x000fea0003800000 */
[----:B------:R-:W-:-:S13]  /*13d0*/  LOP3.LUT P0, RZ, R5, 0x7fffffff, R4, 0xc8, !PT ;  /* 0x7fffffff05ff7812 */ /* 0x000fda000780c804 */
[----:B------:R-:W-:Y:S05]  /*13e0*/  @!P0 BRA `(.L_x_25) ;  /* 0x00000004003c8947 */ /* 0x000fea0003800000 */
[C---:B------:R-:W-:Y:S02]  /*13f0*/  FSETP.NEU.FTZ.AND P2, PT, |R0|.reuse, +INF , PT ;  /* 0x7f8000000000780b */ /* 0x040fe40003f5d200 */
[----:B------:R-:W-:Y:S02]  /*1400*/  FSETP.NEU.FTZ.AND P1, PT, |R3|, +INF , PT ;  /* 0x7f8000000300780b */ /* 0x000fe40003f3d200 */
[----:B------:R-:W-:-:S11]  /*1410*/  FSETP.NEU.FTZ.AND P0, PT, |R0|, +INF , PT ;  /* 0x7f8000000000780b */ /* 0x000fd60003f1d200 */
[----:B------:R-:W-:Y:S05]  /*1420*/  @!P1 BRA !P2, `(.L_x_25) ;  /* 0x00000004002c9947 */ /* 0x000fea0005000000 */
[----:B------:R-:W-:-:S04]  /*1430*/  LOP3.LUT P2, RZ, R4, 0x7fffffff, RZ, 0xc0, !PT ;  /* 0x7fffffff04ff7812 */ /* 0x000fc8000784c0ff */
[----:B------:R-:W-:-:S13]  /*1440*/  PLOP3.LUT P1, PT, P1, P2, PT, 0x2f, 0xf2 ;  /* 0x0000000000f2781c */ /* 0x000fda0000f24577 */
[----:B------:R-:W-:Y:S05]  /*1450*/  @P1 BRA `(.L_x_26) ;  /* 0x0000000400181947 */ /* 0x000fea0003800000 */
[----:B------:R-:W-:-:S04]  /*1460*/  LOP3.LUT P1, RZ, R5, 0x7fffffff, RZ, 0xc0, !PT ;  /* 0x7fffffff05ff7812 */ /* 0x000fc8000782c0ff */
[----:B------:R-:W-:-:S13]  /*1470*/  PLOP3.LUT P0, PT, P0, P1, PT, 0x2f, 0xf2 ;  /* 0x0000000000f2781c */ /* 0x000fda0000702577 */
[----:B------:R-:W-:Y:S05]  /*1480*/  @P0 BRA `(.L_x_27) ;  /* 0x0000000400000947 */ /* 0x000fea0003800000 */
[----:B------:R-:W-:Y:S02]  /*1490*/  ISETP.GE.AND P0, PT, R7, RZ, PT ;  /* 0x000000ff0700720c */ /* 0x000fe40003f06270 */
[----:B------:R-:W-:-:S11]  /*14a0*/  ISETP.GE.AND P1, PT, R9, RZ, PT ;  /* 0x000000ff0900720c */ /* 0x000fd60003f26270 */
[----:B------:R-:W-:Y:S02]  /*14b0*/  @P0 IMAD.MOV.U32 R6, RZ, RZ, RZ ;  /* 0x000000ffff060224 */ /* 0x000fe400078e00ff */
[----:B------:R-:W-:Y:S01]  /*14c0*/  @!P0 FFMA R4, R0, 1.84467440737095516160e+19, RZ ;  /* 0x5f80000000048823 */ /* 0x000fe200000000ff */
[----:B------:R-:W-:Y:S02]  /*14d0*/  @!P0 IMAD.MOV.U32 R6, RZ, RZ, -0x40 ;  /* 0xffffffc0ff068424 */ /* 0x000fe400078e00ff */
[----:B------:R-:W-:Y:S02]  /*14e0*/  @!P1 FFMA R5, R3, 1.84467440737095516160e+19, RZ ;  /* 0x5f80000003059823 */ /* 0x000fe400000000ff */
[----:B------:R-:W-:-:S07]  /*14f0*/  @!P1 VIADD R6, R6, 0x40 ;  /* 0x0000004006069836 */ /* 0x000fce0000000000 */
.L_x_23:
[----:B------:R-:W-:Y:S01]  /*1500*/  LEA R0, R10, 0xc0800000, 0x17 ;  /* 0xc08000000a007811 */ /* 0x000fe200078eb8ff */
[----:B------:R-:W-:Y:S01]  /*1510*/  VIADD R3, R8, 0xffffff81 ;  /* 0xffffff8108037836 */ /* 0x000fe20000000000 */
[----:B------:R-:W-:Y:S03]  /*1520*/  BSSY.RECONVERGENT B2, `(.L_x_28) ;  /* 0x0000035000027945 */ /* 0x000fe60003800200 */
[----:B------:R-:W-:Y:S02]  /*1530*/  IMAD.IADD R5, R5, 0x1, -R0 ;  /* 0x0000000105057824 */ /* 0x000fe400078e0a00 */
[----:B------:R-:W-:Y:S02]  /*1540*/  IMAD R0, R3, -0x800000, R4 ;  /* 0xff80000003007824 */ /* 0x000fe400078e0204 */
[----:B------:R0:W1:Y:S01]  /*1550*/  MUFU.RCP R7, R5 ;  /* 0x0000000500077308 */ /* 0x0000620000001000 */
[----:B------:R-:W-:Y:S01]  /*1560*/  FADD.FTZ R9, -R5, -RZ ;  /* 0x800000ff05097221 */ /* 0x000fe20000010100 */
[----:B0-----:R-:W-:-:S05]  /*1570*/  IADD3 R5, PT, PT, R3, 0x7f, -R10 ;  /* 0x0000007f03057810 */ /* 0x001fca0007ffe80a */
[----:B------:R-:W-:Y:S02]  /*1580*/  IMAD.IADD R5, R5, 0x1, R6 ;  /* 0x0000000105057824 */ /* 0x000fe400078e0206 */
[----:B-1----:R-:W-:-:S04]  /*1590*/  FFMA R8, R7, R9, 1 ;  /* 0x3f80000007087423 */ /* 0x002fc80000000009 */
[----:B------:R-:W-:-:S04]  /*15a0*/  FFMA R11, R7, R8, R7 ;  /* 0x00000008070b7223 */ /* 0x000fc80000000007 */
[----:B------:R-:W-:-:S04]  /*15b0*/  FFMA R4, R0, R11, RZ ;  /* 0x0000000b00047223 */ /* 0x000fc800000000ff */
[----:B------:R-:W-:-:S04]  /*15c0*/  FFMA R7, R9, R4, R0 ;  /* 0x0000000409077223 */ /* 0x000fc80000000000 */
[----:B------:R-:W-:-:S04]  /*15d0*/  FFMA R4, R11, R7, R4 ;  /* 0x000000070b047223 */ /* 0x000fc80000000004 */
[----:B------:R-:W-:-:S04]  /*15e0*/  FFMA R9, R9, R4, R0 ;  /* 0x0000000409097223 */ /* 0x000fc80000000000 */
[----:B------:R-:W-:-:S05]  /*15f0*/  FFMA R0, R11, R9, R4 ;  /* 0x000000090b007223 */ /* 0x000fca0000000004 */
[----:B------:R-:W-:-:S04]  /*1600*/  SHF.R.U32.HI R3, RZ, 0x17, R0 ;  /* 0x00000017ff037819 */ /* 0x000fc80000011600 */
[----:B------:R-:W-:-:S05]  /*1610*/  LOP3.LUT R3, R3, 0xff, RZ, 0xc0, !PT ;  /* 0x000000ff03037812 */ /* 0x000fca00078ec0ff */
[----:B------:R-:W-:-:S04]  /*1620*/  IMAD.IADD R7, R3, 0x1, R5 ;  /* 0x0000000103077824 */ /* 0x000fc800078e0205 */
[----:B------:R-:W-:-:S05]  /*1630*/  VIADD R3, R7, 0xffffffff ;  /* 0xffffffff07037836 */ /* 0x000fca0000000000 */
[----:B------:R-:W-:-:S13]  /*1640*/  ISETP.GE.U32.AND P0, PT, R3, 0xfe, PT ;  /* 0x000000fe0300780c */ /* 0x000fda0003f06070 */
[----:B------:R-:W-:Y:S05]  /*1650*/  @!P0 BRA `(.L_x_29) ;  /* 0x0000000000808947 */ /* 0x000fea0003800000 */
[----:B------:R-:W-:-:S13]  /*1660*/  ISETP.GT.AND P0, PT, R7, 0xfe, PT ;  /* 0x000000fe0700780c */ /* 0x000fda0003f04270 */
[----:B------:R-:W-:Y:S05]  /*1670*/  @P0 BRA `(.L_x_30) ;  /* 0x00000000006c0947 */ /* 0x000fea0003800000 */
[----:B------:R-:W-:-:S13]  /*1680*/  ISETP.GE.AND P0, PT, R7, 0x1, PT ;  /* 0x000000010700780c */ /* 0x000fda0003f06270 */
[----:B------:R-:W-:Y:S05]  /*1690*/  @P0 BRA `(.L_x_31) ;  /* 0x0000000000740947 */ /* 0x000fea0003800000 */
[----:B------:R-:W-:Y:S02]  /*16a0*/  ISETP.GE.AND P0, PT, R7, -0x18, PT ;  /* 0xffffffe80700780c */ /* 0x000fe40003f06270 */
[----:B------:R-:W-:-:S11]  /*16b0*/  LOP3.LUT R0, R0, 0x80000000, RZ, 0xc0, !PT ;  /* 0x8000000000007812 */ /* 0x000fd600078ec0ff */
[----:B------:R-:W-:Y:S05]  /*16c0*/  @!P0 BRA `(.L_x_31) ;  /* 0x0000000000688947 */ /* 0x000fea0003800000 */
[-CC-:B------:R-:W-:Y:S01]  /*16d0*/  FFMA.RZ R3, R11, R9.reuse, R4.reuse ;  /* 0x000000090b037223 */ /* 0x180fe2000000c004 */
[C---:B------:R-:W-:Y:S01]  /*16e0*/  VIADD R6, R7.reuse, 0x20 ;  /* 0x0000002007067836 */ /* 0x040fe20000000000 */
[C---:B------:R-:W-:Y:S02]  /*16f0*/  ISETP.NE.AND P2, PT, R7.reuse, RZ, PT ;  /* 0x000000ff0700720c */ /* 0x040fe40003f45270 */
[----:B------:R-:W-:Y:S01]  /*1700*/  ISETP.NE.AND P1, PT, R7, RZ, PT ;  /* 0x000000ff0700720c */ /* 0x000fe20003f25270 */
[----:B------:R-:W-:Y:S01]  /*1710*/  IMAD.MOV R7, RZ, RZ, -R7 ;  /* 0x000000ffff077224 */ /* 0x000fe200078e0a07 */
[----:B------:R-:W-:Y:S01]  /*1720*/  LOP3.LUT R5, R3, 0x7fffff, RZ, 0xc0, !PT ;  /* 0x007fffff03057812 */ /* 0x000fe200078ec0ff */
[CCC-:B------:R-:W-:Y:S01]  /*1730*/  FFMA.RP R3, R11.reuse, R9.reuse, R4.reuse ;  /* 0x000000090b037223 */ /* 0x1c0fe20000008004 */
[----:B------:R-:W-:Y:S02]  /*1740*/  FFMA.RM R4, R11, R9, R4 ;  /* 0x000000090b047223 */ /* 0x000fe40000004004 */
[----:B------:R-:W-:-:S03]  /*1750*/  LOP3.LUT R5, R5, 0x800000, RZ, 0xfc, !PT ;  /* 0x0080000005057812 */ /* 0x000fc600078efcff */
[----:B------:R-:W-:Y:S02]  /*1760*/  FSETP.NEU.FTZ.AND P0, PT, R3, R4, PT ;  /* 0x000000040300720b */ /* 0x000fe40003f1d000 */
[----:B------:R-:W-:Y:S02]  /*1770*/  SHF.L.U32 R6, R5, R6, RZ ;  /* 0x0000000605067219 */ /* 0x000fe400000006ff */
[----:B------:R-:W-:Y:S02]  /*1780*/  SEL R4, R7, RZ, P2 ;  /* 0x000000ff07047207 */ /* 0x000fe40001000000 */
[----:B------:R-:W-:Y:S02]  /*1790*/  ISETP.NE.AND P1, PT, R6, RZ, P1 ;  /* 0x000000ff0600720c */ /* 0x000fe40000f25270 */
[----:B------:R-:W-:Y:S02]  /*17a0*/  SHF.R.U32.HI R4, RZ, R4, R5 ;  /* 0x00000004ff047219 */ /* 0x000fe40000011605 */
[----:B------:R-:W-:-:S02]  /*17b0*/  PLOP3.LUT P0, PT, P0, P1, PT, 0xf8, 0x8f ;  /* 0x00000000008f781c */ /* 0x000fc40000703f70 */
[----:B------:R-:W-:Y:S02]  /*17c0*/  SHF.R.U32.HI R6, RZ, 0x1, R4 ;  /* 0x00000001ff067819 */ /* 0x000fe40000011604 */
[----:B------:R-:W-:-:S04]  /*17d0*/  SEL R3, RZ, 0x1, !P0 ;  /* 0x00000001ff037807 */ /* 0x000fc80004000000 */
[----:B------:R-:W-:-:S04]  /*17e0*/  LOP3.LUT R3, R3, 0x1, R6, 0xf8, !PT ;  /* 0x0000000103037812 */ /* 0x000fc800078ef806 */
[----:B------:R-:W-:-:S05]  /*17f0*/  LOP3.LUT R3, R3, R4, RZ, 0xc0, !PT ;  /* 0x0000000403037212 */ /* 0x000fca00078ec0ff */
[----:B------:R-:W-:-:S05]  /*1800*/  IMAD.IADD R3, R6, 0x1, R3 ;  /* 0x0000000106037824 */ /* 0x000fca00078e0203 */
[----:B------:R-:W-:Y:S01]  /*1810*/  LOP3.LUT R0, R3, R0, RZ, 0xfc, !PT ;  /* 0x0000000003007212 */ /* 0x000fe200078efcff */
[----:B------:R-:W-:Y:S06]  /*1820*/  BRA `(.L_x_31) ;  /* 0x0000000000107947 */ /* 0x000fec0003800000 */
.L_x_30:
[----:B------:R-:W-:-:S04]  /*1830*/  LOP3.LUT R0, R0, 0x80000000, RZ, 0xc0, !PT ;  /* 0x8000000000007812 */ /* 0x000fc800078ec0ff */
[----:B------:R-:W-:Y:S01]  /*1840*/  LOP3.LUT R0, R0, 0x7f800000, RZ, 0xfc, !PT ;  /* 0x7f80000000007812 */ /* 0x000fe200078efcff */
[----:B------:R-:W-:Y:S06]  /*1850*/  BRA `(.L_x_31) ;  /* 0x0000000000047947 */ /* 0x000fec0003800000 */
.L_x_29:
[----:B------:R-:W-:-:S07]  /*1860*/  IMAD R0, R5, 0x800000, R0 ;  /* 0x0080000005007824 */ /* 0x000fce00078e0200 */
.L_x_31:
[----:B------:R-:W-:Y:S05]  /*1870*/  BSYNC.RECONVERGENT B2 ;  /* 0x0000000000027941 */ /* 0x000fea0003800200 */
.L_x_28:
[----:B------:R-:W-:Y:S05]  /*1880*/  BRA `(.L_x_32) ;  /* 0x0000000000207947 */ /* 0x000fea0003800000 */
.L_x_27:
[----:B------:R-:W-:-:S04]  /*1890*/  LOP3.LUT R0, R5, 0x80000000, R4, 0x48, !PT ;  /* 0x8000000005007812 */ /* 0x000fc800078e4804 */
[----:B------:R-:W-:Y:S01]  /*18a0*/  LOP3.LUT R0, R0, 0x7f800000, RZ, 0xfc, !PT ;  /* 0x7f80000000007812 */ /* 0x000fe200078efcff */
[----:B------:R-:W-:Y:S06]  /*18b0*/  BRA `(.L_x_32) ;  /* 0x0000000000147947 */ /* 0x000fec0003800000 */
.L_x_26:
[----:B------:R-:W-:Y:S01]  /*18c0*/  LOP3.LUT R0, R5, 0x80000000, R4, 0x48, !PT ;  /* 0x8000000005007812 */ /* 0x000fe200078e4804 */
[----:B------:R-:W-:Y:S06]  /*18d0*/  BRA `(.L_x_32) ;  /* 0x00000000000c7947 */ /* 0x000fec0003800000 */
.L_x_25:
[----:B------:R-:W0:Y:S01]  /*18e0*/  MUFU.RSQ R0, -QNAN ;  /* 0xffc0000000007908 */ /* 0x000e220000001400 */
[----:B------:R-:W-:Y:S05]  /*18f0*/  BRA `(.L_x_32) ;  /* 0x0000000000047947 */ /* 0x000fea0003800000 */
.L_x_24:
[----:B------:R-:W-:-:S07]  /*1900*/  FADD.FTZ R0, R0, R3 ;  /* 0x0000000300007221 */ /* 0x000fce0000010000 */
.L_x_32:
[----:B------:R-:W-:Y:S05]  /*1910*/  BSYNC.RECONVERGENT B1 ;  /* 0x0000000000017941 */ /* 0x000fea0003800200 */
.L_x_22:
[----:B------:R-:W-:-:S04]  /*1920*/  IMAD.MOV.U32 R3, RZ, RZ, 0x0 ;  /* 0x00000000ff037424 */ /* 0x000fc800078e00ff */
[----:B0-----:R-:W-:Y:S05]  /*1930*/  RET.REL.NODEC R2 `(_Z18calculate_clustersiiiPfS_PiS0_) ;  /* 0xffffffe402b07950 */ /* 0x001fea0003c3ffff */
.L_x_33:
        /* <DEDUP_REMOVED lines=12> */
.L_x_34:


//--------------------- .nv.shared.reserved.0     --------------------------
	.section	.nv.shared.reserved.0,"aw",@nobits
	.weak		__nv_reservedSMEM_offset_0_alias
	.size		__nv_reservedSMEM_offset_0_alias, 0, 64
	.other		__nv_reservedSMEM_offset_0_alias,@"STO_CUDA_RESERVED_SHARED STV_DEFAULT"
__nv_reservedSMEM_offset_0_alias:
	.zero		0
	.zero		64


//--------------------- .nv.constant0._Z19clusters_assignmentiiiPfS_PiS0_S0_ --------------------------
	.section	.nv.constant0._Z19clusters_assignmentiiiPfS_PiS0_S0_,"a",@progbits
	.sectionflags	@""
	.align	4
.nv.constant0._Z19clusters_assignmentiiiPfS_PiS0_S0_:
	.zero		952


//--------------------- .nv.constant0._Z18calculate_clustersiiiPfS_PiS0_ --------------------------
	.section	.nv.constant0._Z18calculate_clustersiiiPfS_PiS0_,"a",@progbits
	.sectionflags	@""
	.align	4
.nv.constant0._Z18calculate_clustersiiiPfS_PiS0_:
	.zero		944


//--------------------- SYMBOLS --------------------------

	.type		.nv.reservedSmem.offset0,@object
	.size		.nv.reservedSmem.offset0,0x4
